//
// Generated by NVIDIA NVVM Compiler
//
// Compiler Build ID: CL-36424714
// Cuda compilation tools, release 13.0, V13.0.88
// Based on NVVM 20.0.0
//

.version 9.0
.target sm_100
.address_size 64

	// .globl	_Z16bucketSortKernelPflS_
// _ZZ16bucketSortKernelPflS_E11localBucket has been demoted
// _ZZ16bucketSortKernelPflS_E10localCount has been demoted

.visible .entry _Z16bucketSortKernelPflS_(
	.param .u64 .ptr .align 1 _Z16bucketSortKernelPflS__param_0,
	.param .u64 _Z16bucketSortKernelPflS__param_1,
	.param .u64 .ptr .align 1 _Z16bucketSortKernelPflS__param_2
)
{
	.reg .pred 	%p<39>;
	.reg .b32 	%r<127>;
	.reg .b32 	%f<20>;
	.reg .b64 	%rd<54>;
	// demoted variable
	.shared .align 4 .b8 _ZZ16bucketSortKernelPflS_E11localBucket[4000];
	// demoted variable
	.shared .align 4 .u32 _ZZ16bucketSortKernelPflS_E10localCount;
	ld.param.u64 	%rd20, [_Z16bucketSortKernelPflS__param_0];
	ld.param.u64 	%rd19, [_Z16bucketSortKernelPflS__param_1];
	ld.param.u64 	%rd21, [_Z16bucketSortKernelPflS__param_2];
	cvta.to.global.u64 	%rd1, %rd20;
	cvta.to.global.u64 	%rd2, %rd21;
	mov.u32 	%r115, %tid.x;
	mov.u32 	%r2, %ctaid.x;
	mov.u32 	%r3, %ntid.x;
	setp.ne.s32 	%p1, %r115, 0;
	@%p1 bra 	$L__BB0_2;
	mov.b32 	%r54, 0;
	st.shared.u32 	[_ZZ16bucketSortKernelPflS_E10localCount], %r54;
$L__BB0_2:
	bar.sync 	0;
	cvt.u64.u32 	%rd52, %r115;
	setp.le.s64 	%p2, %rd19, %rd52;
	@%p2 bra 	$L__BB0_22;
	cvt.u64.u32 	%rd4, %r3;
	add.s64 	%rd22, %rd52, %rd4;
	max.u64 	%rd23, %rd19, %rd22;
	setp.lt.u64 	%p3, %rd22, %rd19;
	selp.u64 	%rd5, 1, 0, %p3;
	add.s64 	%rd24, %rd22, %rd5;
	sub.s64 	%rd6, %rd23, %rd24;
	and.b64  	%rd25, %rd6, -4294967296;
	setp.ne.s64 	%p4, %rd25, 0;
	@%p4 bra 	$L__BB0_5;
	cvt.u32.u64 	%r55, %rd4;
	cvt.u32.u64 	%r56, %rd6;
	div.u32 	%r57, %r56, %r55;
	cvt.u64.u32 	%rd49, %r57;
	bra.uni 	$L__BB0_6;
$L__BB0_5:
	div.u64 	%rd49, %rd6, %rd4;
$L__BB0_6:
	add.s64 	%rd10, %rd49, %rd5;
	and.b64  	%rd26, %rd10, 3;
	setp.eq.s64 	%p5, %rd26, 3;
	@%p5 bra 	$L__BB0_11;
	add.s64 	%rd27, %rd10, 1;
	and.b64  	%rd28, %rd27, 3;
	neg.s64 	%rd50, %rd28;
	mov.u32 	%r61, _ZZ16bucketSortKernelPflS_E11localBucket;
$L__BB0_8:
	.pragma "nounroll";
	cvt.u32.u64 	%r4, %rd52;
	shl.b64 	%rd29, %rd52, 2;
	add.s64 	%rd30, %rd1, %rd29;
	ld.global.f32 	%f1, [%rd30];
	mul.f32 	%f10, %f1, 0f41200000;
	cvt.rzi.s32.f32 	%r58, %f10;
	setp.ne.s32 	%p6, %r58, %r2;
	@%p6 bra 	$L__BB0_10;
	atom.shared.add.u32 	%r59, [_ZZ16bucketSortKernelPflS_E10localCount], 1;
	shl.b32 	%r60, %r59, 2;
	add.s32 	%r62, %r61, %r60;
	st.shared.f32 	[%r62], %f1;
$L__BB0_10:
	add.s32 	%r63, %r3, %r4;
	cvt.u64.u32 	%rd52, %r63;
	add.s64 	%rd50, %rd50, 1;
	setp.ne.s64 	%p7, %rd50, 0;
	@%p7 bra 	$L__BB0_8;
$L__BB0_11:
	setp.lt.u64 	%p8, %rd10, 3;
	@%p8 bra 	$L__BB0_22;
	mov.u32 	%r67, _ZZ16bucketSortKernelPflS_E11localBucket;
$L__BB0_13:
	cvt.u32.u64 	%r5, %rd52;
	shl.b64 	%rd31, %rd52, 2;
	add.s64 	%rd32, %rd1, %rd31;
	ld.global.f32 	%f2, [%rd32];
	mul.f32 	%f11, %f2, 0f41200000;
	cvt.rzi.s32.f32 	%r64, %f11;
	setp.ne.s32 	%p9, %r64, %r2;
	@%p9 bra 	$L__BB0_15;
	atom.shared.add.u32 	%r65, [_ZZ16bucketSortKernelPflS_E10localCount], 1;
	shl.b32 	%r66, %r65, 2;
	add.s32 	%r68, %r67, %r66;
	st.shared.f32 	[%r68], %f2;
$L__BB0_15:
	add.s32 	%r6, %r3, %r5;
	mul.wide.u32 	%rd33, %r6, 4;
	add.s64 	%rd34, %rd1, %rd33;
	ld.global.f32 	%f3, [%rd34];
	mul.f32 	%f12, %f3, 0f41200000;
	cvt.rzi.s32.f32 	%r69, %f12;
	setp.ne.s32 	%p10, %r69, %r2;
	@%p10 bra 	$L__BB0_17;
	atom.shared.add.u32 	%r70, [_ZZ16bucketSortKernelPflS_E10localCount], 1;
	shl.b32 	%r71, %r70, 2;
	add.s32 	%r73, %r67, %r71;
	st.shared.f32 	[%r73], %f3;
$L__BB0_17:
	add.s32 	%r7, %r6, %r3;
	mul.wide.u32 	%rd35, %r7, 4;
	add.s64 	%rd36, %rd1, %rd35;
	ld.global.f32 	%f4, [%rd36];
	mul.f32 	%f13, %f4, 0f41200000;
	cvt.rzi.s32.f32 	%r74, %f13;
	setp.ne.s32 	%p11, %r74, %r2;
	@%p11 bra 	$L__BB0_19;
	atom.shared.add.u32 	%r75, [_ZZ16bucketSortKernelPflS_E10localCount], 1;
	shl.b32 	%r76, %r75, 2;
	add.s32 	%r78, %r67, %r76;
	st.shared.f32 	[%r78], %f4;
$L__BB0_19:
	add.s32 	%r8, %r7, %r3;
	mul.wide.u32 	%rd37, %r8, 4;
	add.s64 	%rd38, %rd1, %rd37;
	ld.global.f32 	%f5, [%rd38];
	mul.f32 	%f14, %f5, 0f41200000;
	cvt.rzi.s32.f32 	%r79, %f14;
	setp.ne.s32 	%p12, %r79, %r2;
	@%p12 bra 	$L__BB0_21;
	atom.shared.add.u32 	%r80, [_ZZ16bucketSortKernelPflS_E10localCount], 1;
	shl.b32 	%r81, %r80, 2;
	add.s32 	%r83, %r67, %r81;
	st.shared.f32 	[%r83], %f5;
$L__BB0_21:
	add.s32 	%r84, %r8, %r3;
	cvt.u64.u32 	%rd52, %r84;
	setp.gt.s64 	%p13, %rd19, %rd52;
	@%p13 bra 	$L__BB0_13;
$L__BB0_22:
	bar.sync 	0;
	mov.b32 	%r116, 0;
	mov.u32 	%r93, _ZZ16bucketSortKernelPflS_E11localBucket;
	mov.u32 	%r120, %r115;
$L__BB0_23:
	and.b32  	%r86, %r116, 1;
	setp.eq.b32 	%p14, %r86, 1;
	not.pred 	%p15, %p14;
	@%p15 bra 	$L__BB0_36;
	setp.gt.s32 	%p16, %r120, 998;
	and.b32  	%r87, %r120, 1;
	setp.eq.b32 	%p17, %r87, 1;
	not.pred 	%p18, %p17;
	or.pred  	%p19, %p16, %p18;
	@%p19 bra 	$L__BB0_40;
$L__BB0_25:
	shl.b32 	%r88, %r120, 2;
	add.s32 	%r38, %r93, %r88;
	ld.shared.f32 	%f8, [%r38];
	ld.shared.f32 	%f9, [%r38+4];
	setp.leu.f32 	%p20, %f8, %f9;
	@%p20 bra 	$L__BB0_27;
	st.shared.f32 	[%r38], %f9;
	st.shared.f32 	[%r38+4], %f8;
$L__BB0_27:
	add.s32 	%r120, %r120, %r3;
	setp.lt.s32 	%p21, %r120, 999;
	and.b32  	%r90, %r120, 1;
	setp.eq.b32 	%p22, %r90, 1;
	and.pred  	%p23, %p21, %p22;
	@%p23 bra 	$L__BB0_25;
	bra.uni 	$L__BB0_40;
$L__BB0_28:
	setp.gt.u32 	%p33, %r115, 999;
	@%p33 bra 	$L__BB0_35;
	mul.lo.s32 	%r9, %r2, 1000;
	add.s32 	%r95, %r115, %r3;
	max.u32 	%r96, %r95, 1000;
	setp.lt.u32 	%p34, %r95, 1000;
	selp.u32 	%r97, 1, 0, %p34;
	add.s32 	%r98, %r95, %r97;
	sub.s32 	%r99, %r96, %r98;
	div.u32 	%r100, %r99, %r3;
	add.s32 	%r10, %r100, %r97;
	and.b32  	%r101, %r10, 3;
	setp.eq.s32 	%p35, %r101, 3;
	@%p35 bra 	$L__BB0_32;
	add.s32 	%r102, %r10, 1;
	and.b32  	%r103, %r102, 3;
	add.s32 	%r114, %r115, %r9;
	shl.b32 	%r104, %r115, 2;
	add.s32 	%r113, %r93, %r104;
	shl.b32 	%r13, %r3, 2;
	neg.s32 	%r112, %r103;
	mad.lo.s32 	%r115, %r3, %r103, %r115;
$L__BB0_31:
	.pragma "nounroll";
	ld.shared.f32 	%f15, [%r113];
	mul.wide.u32 	%rd39, %r114, 4;
	add.s64 	%rd40, %rd2, %rd39;
	st.global.f32 	[%rd40], %f15;
	add.s32 	%r114, %r114, %r3;
	add.s32 	%r113, %r113, %r13;
	add.s32 	%r112, %r112, 1;
	setp.ne.s32 	%p36, %r112, 0;
	@%p36 bra 	$L__BB0_31;
$L__BB0_32:
	setp.lt.u32 	%p37, %r10, 3;
	@%p37 bra 	$L__BB0_35;
	shl.b32 	%r23, %r3, 2;
	add.s32 	%r122, %r115, %r9;
	add.s32 	%r125, %r122, %r3;
	shl.b32 	%r106, %r3, 1;
	add.s32 	%r124, %r122, %r106;
	mad.lo.s32 	%r123, %r3, 3, %r122;
	shl.b32 	%r107, %r115, 2;
	add.s32 	%r121, %r93, %r107;
	shl.b32 	%r29, %r3, 4;
	shl.b32 	%r30, %r3, 3;
	mul.lo.s32 	%r31, %r3, 12;
$L__BB0_34:
	ld.shared.f32 	%f16, [%r121];
	mul.wide.u32 	%rd41, %r122, 4;
	add.s64 	%rd42, %rd2, %rd41;
	st.global.f32 	[%rd42], %f16;
	add.s32 	%r109, %r121, %r23;
	ld.shared.f32 	%f17, [%r109];
	mul.wide.u32 	%rd43, %r125, 4;
	add.s64 	%rd44, %rd2, %rd43;
	st.global.f32 	[%rd44], %f17;
	add.s32 	%r110, %r121, %r30;
	ld.shared.f32 	%f18, [%r110];
	mul.wide.u32 	%rd45, %r124, 4;
	add.s64 	%rd46, %rd2, %rd45;
	st.global.f32 	[%rd46], %f18;
	add.s32 	%r111, %r121, %r31;
	ld.shared.f32 	%f19, [%r111];
	mul.wide.u32 	%rd47, %r123, 4;
	add.s64 	%rd48, %rd2, %rd47;
	st.global.f32 	[%rd48], %f19;
	add.s32 	%r115, %r115, %r23;
	add.s32 	%r125, %r125, %r23;
	add.s32 	%r124, %r124, %r23;
	add.s32 	%r123, %r123, %r23;
	add.s32 	%r122, %r122, %r23;
	add.s32 	%r121, %r121, %r29;
	setp.lt.u32 	%p38, %r115, 1000;
	@%p38 bra 	$L__BB0_34;
$L__BB0_35:
	ret;
$L__BB0_36:
	setp.gt.s32 	%p24, %r120, 999;
	and.b32  	%r91, %r120, 1;
	setp.eq.b32 	%p25, %r91, 1;
	or.pred  	%p26, %p24, %p25;
	@%p26 bra 	$L__BB0_40;
$L__BB0_37:
	shl.b32 	%r92, %r120, 2;
	add.s32 	%r35, %r93, %r92;
	ld.shared.f32 	%f6, [%r35];
	ld.shared.f32 	%f7, [%r35+4];
	setp.leu.f32 	%p27, %f6, %f7;
	@%p27 bra 	$L__BB0_39;
	st.shared.f32 	[%r35], %f7;
	st.shared.f32 	[%r35+4], %f6;
$L__BB0_39:
	add.s32 	%r120, %r120, %r3;
	setp.lt.s32 	%p28, %r120, 1000;
	and.b32  	%r94, %r120, 1;
	setp.eq.b32 	%p29, %r94, 1;
	not.pred 	%p30, %p29;
	and.pred  	%p31, %p28, %p30;
	@%p31 bra 	$L__BB0_37;
$L__BB0_40:
	add.s32 	%r116, %r116, 1;
	setp.eq.s32 	%p32, %r116, 1000;
	@%p32 bra 	$L__BB0_28;
	bra.uni 	$L__BB0_23;

}


// ===== COMPILED SASS (sm_100) =====

	.target	sm_100

	.elftype	@"ET_EXEC"


//--------------------- .note.nv.tkinfo           --------------------------
	.section	.note.nv.tkinfo,"",@"SHT_NOTE"
	.sectionflags	@"SHF_NOTE_NV_TKINFO"
	.tkinfo
        /*0018*/ 	.word	0x00000002
        /*0030*/ 	.string	""
        /*0030*/ 	.string	"ptxas"
        /*0030*/ 	.string	"Cuda compilation tools, release 13.0, V13.0.88"
        /*0030*/ 	.string	"Build cuda_13.0.r13.0/compiler.36424714_0"
        /*0030*/ 	.string	"-arch sm_100 -m 64 "



//--------------------- .note.nv.cuinfo           --------------------------
	.section	.note.nv.cuinfo,"",@"SHT_NOTE"
	.sectionflags	@"SHF_NOTE_NV_CUINFO"
        /*0018*/ 	.short	0x0002
        /*001a*/ 	.short	0x0064
        /*001c*/ 	.short	0x0082
	.zero		2


//--------------------- .nv.info                  --------------------------
	.section	.nv.info,"",@"SHT_CUDA_INFO"
	.align	4


	//----- nvinfo : EIATTR_REGCOUNT
	.align		4
        /*0000*/ 	.byte	0x04, 0x2f
        /*0002*/ 	.short	(.L_1 - .L_0)
	.align		4
.L_0:
        /*0004*/ 	.word	index@(_Z16bucketSortKernelPflS_)
        /*0008*/ 	.word	0x00000020


	//----- nvinfo : EIATTR_FRAME_SIZE
	.align		4
.L_1:
        /*000c*/ 	.byte	0x04, 0x11
        /*000e*/ 	.short	(.L_3 - .L_2)
	.align		4
.L_2:
        /*0010*/ 	.word	index@($__internal_0_$__cuda_sm20_div_u64)
        /*0014*/ 	.word	0x00000000


	//----- nvinfo : EIATTR_FRAME_SIZE
	.align		4
.L_3:
        /*0018*/ 	.byte	0x04, 0x11
        /*001a*/ 	.short	(.L_5 - .L_4)
	.align		4
.L_4:
        /*001c*/ 	.word	index@(_Z16bucketSortKernelPflS_)
        /*0020*/ 	.word	0x00000000


	//----- nvinfo : EIATTR_MIN_STACK_SIZE
	.align		4
.L_5:
        /*0024*/ 	.byte	0x04, 0x12
        /*0026*/ 	.short	(.L_7 - .L_6)
	.align		4
.L_6:
        /*0028*/ 	.word	index@(_Z16bucketSortKernelPflS_)
        /*002c*/ 	.word	0x00000000
.L_7:


//--------------------- .nv.compat                --------------------------
	.section	.nv.compat,"",@"SHT_CUDA_COMPAT_INFO"
	.align	4
        /*0000*/ 	.byte	0x02, 0x09, 0x00, 0x00, 0x02, 0x02, 0x01, 0x00, 0x02, 0x05, 0x05, 0x00, 0x03, 0x07, 0x01, 0x01
        /*0010*/ 	.byte	0x02, 0x03, 0x00, 0x00, 0x02, 0x06, 0x01, 0x00, 0x04, 0x0b, 0x08, 0x00, 0x09, 0x00, 0x00, 0x00
        /*0020*/ 	.byte	0x00, 0x00, 0x00, 0x00


//--------------------- .nv.info._Z16bucketSortKernelPflS_ --------------------------
	.section	.nv.info._Z16bucketSortKernelPflS_,"",@"SHT_CUDA_INFO"
	.sectionflags	@""
	.align	4


	//----- nvinfo : EIATTR_CUDA_API_VERSION
	.align		4
        /*0000*/ 	.byte	0x04, 0x37
        /*0002*/ 	.short	(.L_9 - .L_8)
.L_8:
        /*0004*/ 	.word	0x00000082


	//----- nvinfo : EIATTR_KPARAM_INFO
	.align		4
.L_9:
        /*0008*/ 	.byte	0x04, 0x17
        /*000a*/ 	.short	(.L_11 - .L_10)
.L_10:
        /*000c*/ 	.word	0x00000000
        /*0010*/ 	.short	0x0002
        /*0012*/ 	.short	0x0010
        /*0014*/ 	.byte	0x00, 0xf5, 0x21, 0x00


	//----- nvinfo : EIATTR_KPARAM_INFO
	.align		4
.L_11:
        /*0018*/ 	.byte	0x04, 0x17
        /*001a*/ 	.short	(.L_13 - .L_12)
.L_12:
        /*001c*/ 	.word	0x00000000
        /*0020*/ 	.short	0x0001
        /*0022*/ 	.short	0x0008
        /*0024*/ 	.byte	0x00, 0xf0, 0x21, 0x00


	//----- nvinfo : EIATTR_KPARAM_INFO
	.align		4
.L_13:
        /*0028*/ 	.byte	0x04, 0x17
        /*002a*/ 	.short	(.L_15 - .L_14)
.L_14:
        /*002c*/ 	.word	0x00000000
        /*0030*/ 	.short	0x0000
        /*0032*/ 	.short	0x0000
        /*0034*/ 	.byte	0x00, 0xf5, 0x21, 0x00


	//----- nvinfo : EIATTR_SPARSE_MMA_MASK
	.align		4
.L_15:
        /*0038*/ 	.byte	0x03, 0x50
        /*003a*/ 	.short	0x0000


	//----- nvinfo : EIATTR_MAXREG_COUNT
	.align		4
        /*003c*/ 	.byte	0x03, 0x1b
        /*003e*/ 	.short	0x00ff


	//----- nvinfo : EIATTR_NUM_BARRIERS
	.align		4
        /*0040*/ 	.byte	0x02, 0x4c
        /*0042*/ 	.byte	0x01
	.zero		1


	//----- nvinfo : EIATTR_MERCURY_ISA_VERSION
	.align		4
        /*0044*/ 	.byte	0x03, 0x5f
        /*0046*/ 	.short	0x0101


	//----- nvinfo : EIATTR_INT_WARP_WIDE_INSTR_OFFSETS
	.align		4
        /*0048*/ 	.byte	0x04, 0x31
        /*004a*/ 	.short	(.L_17 - .L_16)


	//   ....[0]....
.L_16:
        /*004c*/ 	.word	0x00000580


	//   ....[1]....
        /*0050*/ 	.word	0x00000620


	//   ....[2]....
        /*0054*/ 	.word	0x000008e0


	//   ....[3]....
        /*0058*/ 	.word	0x00000980


	//   ....[4]....
        /*005c*/ 	.word	0x00000a20


	//   ....[5]....
        /*0060*/ 	.word	0x00000ad0


	//   ....[6]....
        /*0064*/ 	.word	0x00000b60


	//   ....[7]....
        /*0068*/ 	.word	0x00000c00


	//   ....[8]....
        /*006c*/ 	.word	0x00000ca0


	//   ....[9]....
        /*0070*/ 	.word	0x00000d50


	//----- nvinfo : EIATTR_VRC_CTA_INIT_COUNT
	.align		4
.L_17:
        /*0074*/ 	.byte	0x02, 0x4a
	.zero		1
	.zero		1


	//----- nvinfo : EIATTR_EXIT_INSTR_OFFSETS
	.align		4
        /*0078*/ 	.byte	0x04, 0x1c
        /*007a*/ 	.short	(.L_19 - .L_18)


	//   ....[0]....
.L_18:
        /*007c*/ 	.word	0x000010f0


	//   ....[1]....
        /*0080*/ 	.word	0x000013d0


	//   ....[2]....
        /*0084*/ 	.word	0x000015b0


	//----- nvinfo : EIATTR_CRS_STACK_SIZE
	.align		4
.L_19:
        /*0088*/ 	.byte	0x04, 0x1e
        /*008a*/ 	.short	(.L_21 - .L_20)
.L_20:
        /*008c*/ 	.word	0x00000000


	//----- nvinfo : EIATTR_CBANK_PARAM_SIZE
	.align		4
.L_21:
        /*0090*/ 	.byte	0x03, 0x19
        /*0092*/ 	.short	0x0018


	//----- nvinfo : EIATTR_PARAM_CBANK
	.align		4
        /*0094*/ 	.byte	0x04, 0x0a
        /*0096*/ 	.short	(.L_23 - .L_22)
	.align		4
.L_22:
        /*0098*/ 	.word	index@(.nv.constant0._Z16bucketSortKernelPflS_)
        /*009c*/ 	.short	0x0380
        /*009e*/ 	.short	0x0018


	//----- nvinfo : EIATTR_SW_WAR
	.align		4
.L_23:
        /*00a0*/ 	.byte	0x04, 0x36
        /*00a2*/ 	.short	(.L_25 - .L_24)
.L_24:
        /*00a4*/ 	.word	0x00000008
.L_25:


//--------------------- .nv.callgraph             --------------------------
	.section	.nv.callgraph,"",@"SHT_CUDA_CALLGRAPH"
	.align	4
	.sectionentsize	8
	.align		4
        /*0000*/ 	.word	0x00000000
	.align		4
        /*0004*/ 	.word	0xffffffff
	.align		4
        /*0008*/ 	.word	0x00000000
	.align		4
        /*000c*/ 	.word	0xfffffffe
	.align		4
        /*0010*/ 	.word	0x00000000
	.align		4
        /*0014*/ 	.word	0xfffffffd
	.align		4
        /*0018*/ 	.word	0x00000000
	.align		4
        /*001c*/ 	.word	0xfffffffc


//--------------------- .text._Z16bucketSortKernelPflS_ --------------------------
	.section	.text._Z16bucketSortKernelPflS_,"ax",@progbits
	.align	128
        .global         _Z16bucketSortKernelPflS_
        .type           _Z16bucketSortKernelPflS_,@function
        .size           _Z16bucketSortKernelPflS_,(.L_x_31 - _Z16bucketSortKernelPflS_)
        .other          _Z16bucketSortKernelPflS_,@"STO_CUDA_ENTRY STV_DEFAULT"
_Z16bucketSortKernelPflS_:
.text._Z16bucketSortKernelPflS_:
[----:B------:R-:W-:Y:S01]  /*0000*/  LDC R1, c[0x0][0x37c] ;  /* 0x0000df00ff017b82 */ /* 0x000fe20000000800 */
[----:B------:R-:W0:Y:S01]  /*0010*/  S2R R3, SR_TID.X ;  /* 0x0000000000037919 */ /* 0x000e220000002100 */
[----:B------:R-:W1:Y:S01]  /*0020*/  LDCU.64 UR10, c[0x0][0x388] ;  /* 0x00007100ff0a77ac */ /* 0x000e620008000a00 */
[----:B------:R-:W-:Y:S01]  /*0030*/  BSSY.RECONVERGENT B0, `(.L_x_0) ;  /* 0x00000db000007945 */ /* 0x000fe20003800200 */
[----:B------:R-:W2:Y:S01]  /*0040*/  S2R R2, SR_CTAID.X ;  /* 0x0000000000027919 */ /* 0x000ea20000002500 */
[----:B------:R-:W3:Y:S01]  /*0050*/  LDCU.64 UR8, c[0x0][0x358] ;  /* 0x00006b00ff0877ac */ /* 0x000ee20008000a00 */
[----:B------:R-:W4:Y:S01]  /*0060*/  LDCU.64 UR12, c[0x0][0x380] ;  /* 0x00007000ff0c77ac */ /* 0x000f220008000a00 */
[----:B------:R-:W0:Y:S01]  /*0070*/  LDCU.64 UR14, c[0x0][0x380] ;  /* 0x00007000ff0e77ac */ /* 0x000e220008000a00 */
[----:B------:R-:W0:Y:S02]  /*0080*/  LDCU.64 UR16, c[0x0][0x388] ;  /* 0x00007100ff1077ac */ /* 0x000e240008000a00 */
[----:B0-----:R-:W-:-:S13]  /*0090*/  ISETP.NE.AND P0, PT, R3, RZ, PT ;  /* 0x000000ff0300720c */ /* 0x001fda0003f05270 */
[----:B------:R-:W0:Y:S01]  /*00a0*/  @!P0 S2R R5, SR_CgaCtaId ;  /* 0x0000000000058919 */ /* 0x000e220000008800 */
[----:B------:R-:W-:-:S04]  /*00b0*/  @!P0 MOV R0, 0x400 ;  /* 0x0000040000008802 */ /* 0x000fc80000000f00 */
[----:B0-----:R-:W-:Y:S02]  /*00c0*/  @!P0 LEA R5, R5, R0, 0x18 ;  /* 0x0000000005058211 */ /* 0x001fe400078ec0ff */
[----:B------:R-:W0:Y:S03]  /*00d0*/  LDC R0, c[0x0][0x360] ;  /* 0x0000d800ff007b82 */ /* 0x000e260000000800 */
[----:B------:R0:W-:Y:S05]  /*00e0*/  @!P0 STS [R5+0xfa0], RZ ;  /* 0x000fa0ff05008388 */ /* 0x0001ea0000000800 */
[----:B------:R-:W-:Y:S01]  /*00f0*/  BAR.SYNC.DEFER_BLOCKING 0x0 ;  /* 0x0000000000007b1d */ /* 0x000fe20000010000 */
[----:B-1----:R-:W-:-:S04]  /*0100*/  ISETP.GE.U32.AND P0, PT, R3, UR10, PT ;  /* 0x0000000a03007c0c */ /* 0x002fc8000bf06070 */
[----:B------:R-:W-:-:S13]  /*0110*/  ISETP.GE.AND.EX P0, PT, RZ, UR11, PT, P0 ;  /* 0x0000000bff007c0c */ /* 0x000fda000bf06300 */
[----:B--234-:R-:W-:Y:S05]  /*0120*/  @P0 BRA `(.L_x_1) ;  /* 0x0000000c002c0947 */ /* 0x01cfea0003800000 */
[----:B0-----:R-:W-:Y:S01]  /*0130*/  IMAD.MOV.U32 R5, RZ, RZ, R3 ;  /* 0x000000ffff057224 */ /* 0x001fe200078e0003 */
[----:B------:R-:W-:Y:S01]  /*0140*/  BSSY.RECONVERGENT B1, `(.L_x_2) ;  /* 0x0000027000017945 */ /* 0x000fe20003800200 */
[----:B------:R-:W-:-:S03]  /*0150*/  IMAD.MOV.U32 R4, RZ, RZ, RZ ;  /* 0x000000ffff047224 */ /* 0x000fc600078e00ff */
[----:B------:R-:W-:-:S04]  /*0160*/  IADD3 R8, P1, PT, R0, R5, RZ ;  /* 0x0000000500087210 */ /* 0x000fc80007f3e0ff */
[C---:B------:R-:W-:Y:S01]  /*0170*/  ISETP.GE.U32.AND P0, PT, R8.reuse, UR10, PT ;  /* 0x0000000a08007c0c */ /* 0x040fe2000bf06070 */
[----:B------:R-:W-:Y:S01]  /*0180*/  IMAD.X R10, RZ, RZ, R4, P1 ;  /* 0x000000ffff0a7224 */ /* 0x000fe200008e0604 */
[----:B------:R-:W-:-:S04]  /*0190*/  ISETP.GT.U32.AND P1, PT, R8, UR10, PT ;  /* 0x0000000a08007c0c */ /* 0x000fc8000bf24070 */
[C---:B------:R-:W-:Y:S02]  /*01a0*/  ISETP.GE.U32.AND.EX P0, PT, R10.reuse, UR11, PT, P0 ;  /* 0x0000000b0a007c0c */ /* 0x040fe4000bf06100 */
[----:B------:R-:W-:Y:S02]  /*01b0*/  ISETP.GT.U32.AND.EX P1, PT, R10, UR11, PT, P1 ;  /* 0x0000000b0a007c0c */ /* 0x000fe4000bf24110 */
[----:B------:R-:W-:Y:S02]  /*01c0*/  SEL R6, RZ, 0x1, P0 ;  /* 0x00000001ff067807 */ /* 0x000fe40000000000 */
[----:B------:R-:W-:Y:S02]  /*01d0*/  SEL R7, R8, UR10, P1 ;  /* 0x0000000a08077c07 */ /* 0x000fe40008800000 */
[----:B------:R-:W-:Y:S02]  /*01e0*/  SEL R9, R10, UR11, P1 ;  /* 0x0000000b0a097c07 */ /* 0x000fe40008800000 */
[----:B------:R-:W-:-:S04]  /*01f0*/  IADD3 R7, P0, P1, R7, -R8, -R6 ;  /* 0x8000000807077210 */ /* 0x000fc8000791e806 */
[----:B------:R-:W-:-:S04]  /*0200*/  IADD3.X R9, PT, PT, R9, -0x1, ~R10, P0, P1 ;  /* 0xffffffff09097810 */ /* 0x000fc800007e2c0a */
[----:B------:R-:W-:-:S13]  /*0210*/  ISETP.NE.U32.AND P0, PT, R9, RZ, PT ;  /* 0x000000ff0900720c */ /* 0x000fda0003f05070 */
[----:B------:R-:W-:Y:S05]  /*0220*/  @P0 BRA `(.L_x_3) ;  /* 0x0000000000500947 */ /* 0x000fea0003800000 */
[----:B------:R-:W0:Y:S01]  /*0230*/  I2F.U32.RP R10, R0 ;  /* 0x00000000000a7306 */ /* 0x000e220000209000 */
[----:B------:R-:W-:-:S07]  /*0240*/  ISETP.NE.U32.AND P2, PT, R0, RZ, PT ;  /* 0x000000ff0000720c */ /* 0x000fce0003f45070 */
[----:B0-----:R-:W0:Y:S02]  /*0250*/  MUFU.RCP R10, R10 ;  /* 0x0000000a000a7308 */ /* 0x001e240000001000 */
[----:B0-----:R-:W-:-:S06]  /*0260*/  VIADD R8, R10, 0xffffffe ;  /* 0x0ffffffe0a087836 */ /* 0x001fcc0000000000 */
[----:B------:R0:W1:Y:S02]  /*0270*/  F2I.FTZ.U32.TRUNC.NTZ R9, R8 ;  /* 0x0000000800097305 */ /* 0x000064000021f000 */
[----:B0-----:R-:W-:Y:S02]  /*0280*/  IMAD.MOV.U32 R8, RZ, RZ, RZ ;  /* 0x000000ffff087224 */ /* 0x001fe400078e00ff */
[----:B-1----:R-:W-:-:S04]  /*0290*/  IMAD.MOV R11, RZ, RZ, -R9 ;  /* 0x000000ffff0b7224 */ /* 0x002fc800078e0a09 */
[----:B------:R-:W-:-:S04]  /*02a0*/  IMAD R11, R11, R0, RZ ;  /* 0x000000000b0b7224 */ /* 0x000fc800078e02ff */
[----:B------:R-:W-:-:S06]  /*02b0*/  IMAD.HI.U32 R12, R9, R11, R8 ;  /* 0x0000000b090c7227 */ /* 0x000fcc00078e0008 */
[----:B------:R-:W-:-:S04]  /*02c0*/  IMAD.HI.U32 R8, R12, R7, RZ ;  /* 0x000000070c087227 */ /* 0x000fc800078e00ff */
[----:B------:R-:W-:-:S04]  /*02d0*/  IMAD.MOV R9, RZ, RZ, -R8 ;  /* 0x000000ffff097224 */ /* 0x000fc800078e0a08 */
[----:B------:R-:W-:Y:S02]  /*02e0*/  IMAD R7, R0, R9, R7 ;  /* 0x0000000900077224 */ /* 0x000fe400078e0207 */
[----:B------:R-:W-:-:S03]  /*02f0*/  IMAD.MOV.U32 R9, RZ, RZ, RZ ;  /* 0x000000ffff097224 */ /* 0x000fc600078e00ff */
[----:B------:R-:W-:-:S13]  /*0300*/  ISETP.GE.U32.AND P0, PT, R7, R0, PT ;  /* 0x000000000700720c */ /* 0x000fda0003f06070 */
[----:B------:R-:W-:Y:S02]  /*0310*/  @P0 IMAD.IADD R7, R7, 0x1, -R0 ;  /* 0x0000000107070824 */ /* 0x000fe400078e0a00 */
[----:B------:R-:W-:-:S03]  /*0320*/  @P0 VIADD R8, R8, 0x1 ;  /* 0x0000000108080836 */ /* 0x000fc60000000000 */
[----:B------:R-:W-:-:S13]  /*0330*/  ISETP.GE.U32.AND P1, PT, R7, R0, PT ;  /* 0x000000000700720c */ /* 0x000fda0003f26070 */
[----:B------:R-:W-:Y:S01]  /*0340*/  @P1 VIADD R8, R8, 0x1 ;  /* 0x0000000108081836 */ /* 0x000fe20000000000 */
[----:B------:R-:W-:Y:S01]  /*0350*/  @!P2 LOP3.LUT R8, RZ, R0, RZ, 0x33, !PT ;  /* 0x00000000ff08a212 */ /* 0x000fe200078e33ff */
[----:B------:R-:W-:Y:S06]  /*0360*/  BRA `(.L_x_4) ;  /* 0x0000000000107947 */ /* 0x000fec0003800000 */
.L_x_3:
[----:B------:R-:W-:-:S07]  /*0370*/  MOV R8, 0x390 ;  /* 0x0000039000087802 */ /* 0x000fce0000000f00 */
[----:B------:R-:W-:Y:S05]  /*0380*/  CALL.REL.NOINC `($__internal_0_$__cuda_sm20_div_u64) ;  /* 0x00000010008c7944 */ /* 0x000fea0003c00000 */
[----:B------:R-:W-:Y:S02]  /*0390*/  IMAD.MOV.U32 R8, RZ, RZ, R7 ;  /* 0x000000ffff087224 */ /* 0x000fe400078e0007 */
[----:B------:R-:W-:-:S07]  /*03a0*/  IMAD.MOV.U32 R9, RZ, RZ, R10 ;  /* 0x000000ffff097224 */ /* 0x000fce00078e000a */
.L_x_4:
[----:B------:R-:W-:Y:S05]  /*03b0*/  BSYNC.RECONVERGENT B1 ;  /* 0x0000000000017941 */ /* 0x000fea0003800200 */
.L_x_2:
[----:B------:R-:W-:Y:S01]  /*03c0*/  IADD3 R6, P1, PT, R8, R6, RZ ;  /* 0x0000000608067210 */ /* 0x000fe20007f3e0ff */
[----:B------:R-:W-:Y:S03]  /*03d0*/  BSSY.RECONVERGENT B1, `(.L_x_5) ;  /* 0x000002d000017945 */ /* 0x000fe60003800200 */
[----:B------:R-:W-:Y:S01]  /*03e0*/  LOP3.LUT R7, R6, 0x3, RZ, 0xc0, !PT ;  /* 0x0000000306077812 */ /* 0x000fe200078ec0ff */
[----:B------:R-:W-:-:S03]  /*03f0*/  IMAD.X R13, RZ, RZ, R9, P1 ;  /* 0x000000ffff0d7224 */ /* 0x000fc600008e0609 */
[----:B------:R-:W-:-:S04]  /*0400*/  ISETP.NE.U32.AND P0, PT, R7, 0x3, PT ;  /* 0x000000030700780c */ /* 0x000fc80003f05070 */
[----:B------:R-:W-:-:S13]  /*0410*/  ISETP.NE.AND.EX P0, PT, RZ, RZ, PT, P0 ;  /* 0x000000ffff00720c */ /* 0x000fda0003f05300 */
[----:B------:R-:W-:Y:S05]  /*0420*/  @!P0 BRA `(.L_x_6) ;  /* 0x00000000009c8947 */ /* 0x000fea0003800000 */
[----:B------:R-:W0:Y:S01]  /*0430*/  S2R R8, SR_CgaCtaId ;  /* 0x0000000000087919 */ /* 0x000e220000008800 */
[----:B------:R-:W-:Y:S01]  /*0440*/  VIADD R11, R6, 0x1 ;  /* 0x00000001060b7836 */ /* 0x000fe20000000000 */
[----:B------:R-:W-:-:S04]  /*0450*/  MOV R7, 0x400 ;  /* 0x0000040000077802 */ /* 0x000fc80000000f00 */
[----:B------:R-:W-:-:S04]  /*0460*/  LOP3.LUT R11, R11, 0x3, RZ, 0xc0, !PT ;  /* 0x000000030b0b7812 */ /* 0x000fc800078ec0ff */
[----:B------:R-:W-:-:S05]  /*0470*/  IADD3 R11, P0, PT, RZ, -R11, RZ ;  /* 0x8000000bff0b7210 */ /* 0x000fca0007f1e0ff */
[----:B------:R-:W-:Y:S01]  /*0480*/  IMAD.X R12, RZ, RZ, -0x1, P0 ;  /* 0xffffffffff0c7424 */ /* 0x000fe200000e06ff */
[----:B0-----:R-:W-:-:S07]  /*0490*/  LEA R16, R8, R7, 0x18 ;  /* 0x0000000708107211 */ /* 0x001fce00078ec0ff */
.L_x_9:
[----:B------:R-:W-:-:S04]  /*04a0*/  LEA R8, P0, R5, UR12, 0x2 ;  /* 0x0000000c05087c11 */ /* 0x000fc8000f8010ff */
[----:B------:R-:W-:-:S05]  /*04b0*/  LEA.HI.X R9, R5, UR13, R4, 0x2, P0 ;  /* 0x0000000d05097c11 */ /* 0x000fca00080f1404 */
[----:B0-----:R-:W2:Y:S01]  /*04c0*/  LDG.E R14, desc[UR8][R8.64] ;  /* 0x00000008080e7981 */ /* 0x001ea2000c1e1900 */
[----:B------:R-:W-:Y:S01]  /*04d0*/  IADD3 R11, P0, PT, R11, 0x1, RZ ;  /* 0x000000010b0b7810 */ /* 0x000fe20007f1e0ff */
[----:B------:R-:W-:Y:S04]  /*04e0*/  BSSY.RECONVERGENT B2, `(.L_x_7) ;  /* 0x0000019000027945 */ /* 0x000fe80003800200 */
[----:B------:R-:W-:Y:S01]  /*04f0*/  IMAD.X R12, RZ, RZ, R12, P0 ;  /* 0x000000ffff0c7224 */ /* 0x000fe200000e060c */
[----:B------:R-:W-:-:S04]  /*0500*/  ISETP.NE.U32.AND P0, PT, R11, RZ, PT ;  /* 0x000000ff0b00720c */ /* 0x000fc80003f05070 */
[----:B------:R-:W-:Y:S01]  /*0510*/  ISETP.NE.AND.EX P0, PT, R12, RZ, PT, P0 ;  /* 0x000000ff0c00720c */ /* 0x000fe20003f05300 */
[----:B--2---:R-:W-:-:S06]  /*0520*/  FMUL R7, R14, 10 ;  /* 0x412000000e077820 */ /* 0x004fcc0000400000 */
[----:B------:R-:W0:Y:S02]  /*0530*/  F2I.TRUNC.NTZ R7, R7 ;  /* 0x0000000700077305 */ /* 0x000e24000020f100 */
[----:B0-----:R-:W-:-:S13]  /*0540*/  ISETP.NE.AND P1, PT, R7, R2, PT ;  /* 0x000000020700720c */ /* 0x001fda0003f25270 */
[----:B------:R-:W-:Y:S05]  /*0550*/  @P1 BRA `(.L_x_8) ;  /* 0x0000000000441947 */ /* 0x000fea0003800000 */
[----:B------:R-:W0:Y:S01]  /*0560*/  S2R R10, SR_LANEID ;  /* 0x00000000000a7919 */ /* 0x000e220000000000 */
[----:B------:R-:W1:Y:S01]  /*0570*/  S2UR UR5, SR_CgaCtaId ;  /* 0x00000000000579c3 */ /* 0x000e620000008800 */
[----:B------:R-:W-:Y:S01]  /*0580*/  VOTEU.ANY UR6, UPT, PT ;  /* 0x0000000000067886 */ /* 0x000fe200038e0100 */
[----:B------:R-:W-:Y:S01]  /*0590*/  UMOV UR4, 0x400 ;  /* 0x0000040000047882 */ /* 0x000fe20000000000 */
[----:B------:R-:W0:Y:S01]  /*05a0*/  FLO.U32 R9, UR6 ;  /* 0x0000000600097d00 */ /* 0x000e2200080e0000 */
[----:B------:R-:W-:-:S07]  /*05b0*/  UIADD3 UR4, UPT, UPT, UR4, 0xfa0, URZ ;  /* 0x00000fa004047890 */ /* 0x000fce000fffe0ff */
[----:B------:R-:W2:Y:S01]  /*05c0*/  POPC R8, UR6 ;  /* 0x0000000600087d09 */ /* 0x000ea20008000000 */
[----:B-1----:R-:W-:Y:S01]  /*05d0*/  ULEA UR4, UR5, UR4, 0x18 ;  /* 0x0000000405047291 */ /* 0x002fe2000f8ec0ff */
[----:B0-----:R-:W-:Y:S02]  /*05e0*/  ISETP.EQ.U32.AND P1, PT, R9, R10, PT ;  /* 0x0000000a0900720c */ /* 0x001fe40003f22070 */
[----:B------:R-:W0:Y:S11]  /*05f0*/  S2R R10, SR_LTMASK ;  /* 0x00000000000a7919 */ /* 0x000e360000003900 */
[----:B--2---:R-:W1:Y:S01]  /*0600*/  @P1 ATOMS.ADD R8, [UR4], R8 ;  /* 0x00000008ff08198c */ /* 0x004e620008000004 */
[----:B0-----:R-:W-:-:S03]  /*0610*/  LOP3.LUT R10, R10, UR6, RZ, 0xc0, !PT ;  /* 0x000000060a0a7c12 */ /* 0x001fc6000f8ec0ff */
[----:B-1----:R-:W0:Y:S03]  /*0620*/  SHFL.IDX PT, R7, R8, R9, 0x1f ;  /* 0x00001f0908077589 */ /* 0x002e2600000e0000 */
[----:B------:R-:W0:Y:S02]  /*0630*/  POPC R10, R10 ;  /* 0x0000000a000a7309 */ /* 0x000e240000000000 */
[----:B0-----:R-:W-:-:S05]  /*0640*/  IMAD.IADD R7, R7, 0x1, R10 ;  /* 0x0000000107077824 */ /* 0x001fca00078e020a */
[----:B------:R-:W-:-:S05]  /*0650*/  LEA R7, R7, R16, 0x2 ;  /* 0x0000001007077211 */ /* 0x000fca00078e10ff */
[----:B------:R0:W-:Y:S02]  /*0660*/  STS [R7], R14 ;  /* 0x0000000e07007388 */ /* 0x0001e40000000800 */
.L_x_8:
[----:B------:R-:W-:Y:S05]  /*0670*/  BSYNC.RECONVERGENT B2 ;  /* 0x0000000000027941 */ /* 0x000fea0003800200 */
.L_x_7:
[----:B------:R-:W-:Y:S01]  /*0680*/  IMAD.IADD R5, R0, 0x1, R5 ;  /* 0x0000000100057824 */ /* 0x000fe200078e0205 */
[----:B------:R-:W-:Y:S06]  /*0690*/  @P0 BRA `(.L_x_9) ;  /* 0xfffffffc00800947 */ /* 0x000fec000383ffff */
.L_x_6:
[----:B------:R-:W-:Y:S05]  /*06a0*/  BSYNC.RECONVERGENT B1 ;  /* 0x0000000000017941 */ /* 0x000fea0003800200 */
.L_x_5:
[----:B------:R-:W-:-:S04]  /*06b0*/  ISETP.GE.U32.AND P0, PT, R6, 0x3, PT ;  /* 0x000000030600780c */ /* 0x000fc80003f06070 */
[----:B------:R-:W-:-:S13]  /*06c0*/  ISETP.GE.U32.AND.EX P0, PT, R13, RZ, PT, P0 ;  /* 0x000000ff0d00720c */ /* 0x000fda0003f06100 */
[----:B------:R-:W-:Y:S05]  /*06d0*/  @!P0 BRA `(.L_x_1) ;  /* 0x0000000400c08947 */ /* 0x000fea0003800000 */
[----:B------:R-:W1:Y:S01]  /*06e0*/  S2R R9, SR_CgaCtaId ;  /* 0x0000000000097919 */ /* 0x000e620000008800 */
[----:B0-----:R-:W0:Y:S01]  /*06f0*/  LDC.64 R6, c[0x0][0x380] ;  /* 0x0000e000ff067b82 */ /* 0x001e220000000a00 */
[----:B------:R-:W-:-:S04]  /*0700*/  MOV R8, 0x400 ;  /* 0x0000040000087802 */ /* 0x000fc80000000f00 */
[----:B-1----:R-:W-:-:S07]  /*0710*/  LEA R8, R9, R8, 0x18 ;  /* 0x0000000809087211 */ /* 0x002fce00078ec0ff */
.L_x_18:
[----:B0-----:R-:W-:Y:S01]  /*0720*/  LEA R12, P0, R5, UR14, 0x2 ;  /* 0x0000000e050c7c11 */ /* 0x001fe2000f8010ff */
[----:B------:R-:W-:-:S03]  /*0730*/  IMAD.IADD R9, R0, 0x1, R5 ;  /* 0x0000000100097824 */ /* 0x000fc600078e0205 */
[----:B------:R-:W-:Y:S01]  /*0740*/  LEA.HI.X R13, R5, UR15, R4, 0x2, P0 ;  /* 0x0000000f050d7c11 */ /* 0x000fe200080f1404 */
[----:B0-----:R-:W-:-:S04]  /*0750*/  IMAD.WIDE.U32 R14, R9, 0x4, R6 ;  /* 0x00000004090e7825 */ /* 0x001fc800078e0006 */
[----:B------:R-:W-:Y:S01]  /*0760*/  IMAD.IADD R9, R9, 0x1, R0 ;  /* 0x0000000109097824 */ /* 0x000fe200078e0200 */
[----:B------:R-:W2:Y:S03]  /*0770*/  LDG.E R12, desc[UR8][R12.64] ;  /* 0x000000080c0c7981 */ /* 0x000ea6000c1e1900 */
[C---:B------:R-:W-:Y:S01]  /*0780*/  IMAD.WIDE.U32 R16, R9.reuse, 0x4, R6 ;  /* 0x0000000409107825 */ /* 0x040fe200078e0006 */
[----:B---3--:R-:W3:Y:S03]  /*0790*/  LDG.E R5, desc[UR8][R14.64] ;  /* 0x000000080e057981 */ /* 0x008ee6000c1e1900 */
[----:B------:R-:W-:Y:S01]  /*07a0*/  IMAD.IADD R9, R9, 0x1, R0 ;  /* 0x0000000109097824 */ /* 0x000fe200078e0200 */
[----:B------:R-:W4:Y:S03]  /*07b0*/  LDG.E R10, desc[UR8][R16.64] ;  /* 0x00000008100a7981 */ /* 0x000f26000c1e1900 */
[----:B------:R-:W-:-:S05]  /*07c0*/  IMAD.WIDE.U32 R18, R9, 0x4, R6 ;  /* 0x0000000409127825 */ /* 0x000fca00078e0006 */
[----:B------:R-:W5:Y:S01]  /*07d0*/  LDG.E R11, desc[UR8][R18.64] ;  /* 0x00000008120b7981 */ /* 0x000f62000c1e1900 */
[----:B------:R-:W-:Y:S01]  /*07e0*/  BSSY.RECONVERGENT B1, `(.L_x_10) ;  /* 0x000001f000017945 */ /* 0x000fe20003800200 */
[----:B--2---:R-:W-:-:S04]  /*07f0*/  FMUL R20, R12, 10 ;  /* 0x412000000c147820 */ /* 0x004fc80000400000 */
[----:B------:R-:W0:Y:S01]  /*0800*/  F2I.TRUNC.NTZ R21, R20 ;  /* 0x0000001400157305 */ /* 0x000e22000020f100 */
[----:B---3--:R-:W-:Y:S01]  /*0810*/  FMUL R22, R5, 10 ;  /* 0x4120000005167820 */ /* 0x008fe20000400000 */
[----:B----4-:R-:W-:Y:S01]  /*0820*/  FMUL R14, R10, 10 ;  /* 0x412000000a0e7820 */ /* 0x010fe20000400000 */
[----:B-----5:R-:W-:-:S05]  /*0830*/  FMUL R13, R11, 10 ;  /* 0x412000000b0d7820 */ /* 0x020fca0000400000 */
[----:B------:R-:W1:Y:S01]  /*0840*/  F2I.TRUNC.NTZ R23, R22 ;  /* 0x0000001600177305 */ /* 0x000e62000020f100 */
[----:B0-----:R-:W-:-:S07]  /*0850*/  ISETP.NE.AND P3, PT, R21, R2, PT ;  /* 0x000000021500720c */ /* 0x001fce0003f65270 */
[----:B------:R-:W0:Y:S08]  /*0860*/  F2I.TRUNC.NTZ R15, R14 ;  /* 0x0000000e000f7305 */ /* 0x000e30000020f100 */
[----:B------:R-:W2:Y:S01]  /*0870*/  F2I.TRUNC.NTZ R13, R13 ;  /* 0x0000000d000d7305 */ /* 0x000ea2000020f100 */
[-C--:B-1----:R-:W-:Y:S02]  /*0880*/  ISETP.NE.AND P0, PT, R23, R2.reuse, PT ;  /* 0x000000021700720c */ /* 0x082fe40003f05270 */
[----:B0-----:R-:W-:-:S02]  /*0890*/  ISETP.NE.AND P1, PT, R15, R2, PT ;  /* 0x000000020f00720c */ /* 0x001fc40003f25270 */
[----:B--2---:R-:W-:Y:S01]  /*08a0*/  ISETP.NE.AND P2, PT, R13, R2, PT ;  /* 0x000000020d00720c */ /* 0x004fe20003f45270 */
[----:B------:R-:W-:-:S12]  /*08b0*/  @P3 BRA `(.L_x_11) ;  /* 0x0000000000443947 */ /* 0x000fd80003800000 */
        /* <DEDUP_REMOVED lines=14> */
[----:B0-----:R-:W-:-:S04]  /*09a0*/  IMAD.IADD R13, R13, 0x1, R16 ;  /* 0x000000010d0d7824 */ /* 0x001fc800078e0210 */
[----:B------:R-:W-:-:S05]  /*09b0*/  IMAD R13, R13, 0x4, R8 ;  /* 0x000000040d0d7824 */ /* 0x000fca00078e0208 */
[----:B------:R0:W-:Y:S02]  /*09c0*/  STS [R13], R12 ;  /* 0x0000000c0d007388 */ /* 0x0001e40000000800 */
.L_x_11:
[----:B------:R-:W-:Y:S05]  /*09d0*/  BSYNC.RECONVERGENT B1 ;  /* 0x0000000000017941 */ /* 0x000fea0003800200 */
.L_x_10:
[----:B------:R-:W-:Y:S04]  /*09e0*/  BSSY.RECONVERGENT B1, `(.L_x_12) ;  /* 0x0000013000017945 */ /* 0x000fe80003800200 */
[----:B------:R-:W-:Y:S05]  /*09f0*/  @P0 BRA `(.L_x_13) ;  /* 0x0000000000440947 */ /* 0x000fea0003800000 */
[----:B0-----:R-:W0:Y:S01]  /*0a00*/  S2R R12, SR_LANEID ;  /* 0x00000000000c7919 */ /* 0x001e220000000000 */
[----:B------:R-:W1:Y:S01]  /*0a10*/  S2UR UR5, SR_CgaCtaId ;  /* 0x00000000000579c3 */ /* 0x000e620000008800 */
[----:B------:R-:W-:Y:S01]  /*0a20*/  VOTEU.ANY UR6, UPT, PT ;  /* 0x0000000000067886 */ /* 0x000fe200038e0100 */
[----:B------:R-:W-:Y:S01]  /*0a30*/  UMOV UR4, 0x400 ;  /* 0x0000040000047882 */ /* 0x000fe20000000000 */
[----:B------:R-:W0:Y:S01]  /*0a40*/  FLO.U32 R15, UR6 ;  /* 0x00000006000f7d00 */ /* 0x000e2200080e0000 */
[----:B------:R-:W-:Y:S01]  /*0a50*/  UIADD3 UR4, UPT, UPT, UR4, 0xfa0, URZ ;  /* 0x00000fa004047890 */ /* 0x000fe2000fffe0ff */
[----:B------:R-:W2:Y:S06]  /*0a60*/  S2R R16, SR_LTMASK ;  /* 0x0000000000107919 */ /* 0x000eac0000003900 */
[----:B------:R-:W3:Y:S01]  /*0a70*/  POPC R14, UR6 ;  /* 0x00000006000e7d09 */ /* 0x000ee20008000000 */
[----:B-1----:R-:W-:Y:S01]  /*0a80*/  ULEA UR4, UR5, UR4, 0x18 ;  /* 0x0000000405047291 */ /* 0x002fe2000f8ec0ff */
[----:B0-----:R-:W-:-:S02]  /*0a90*/  ISETP.EQ.U32.AND P0, PT, R15, R12, PT ;  /* 0x0000000c0f00720c */ /* 0x001fc40003f02070 */
[----:B--2---:R-:W-:-:S06]  /*0aa0*/  LOP3.LUT R16, R16, UR6, RZ, 0xc0, !PT ;  /* 0x0000000610107c12 */ /* 0x004fcc000f8ec0ff */
[----:B------:R-:W0:Y:S05]  /*0ab0*/  POPC R16, R16 ;  /* 0x0000001000107309 */ /* 0x000e2a0000000000 */
[----:B---3--:R-:W1:Y:S04]  /*0ac0*/  @P0 ATOMS.ADD R14, [UR4], R14 ;  /* 0x0000000eff0e098c */ /* 0x008e680008000004 */
[----:B-1----:R-:W0:Y:S02]  /*0ad0*/  SHFL.IDX PT, R13, R14, R15, 0x1f ;  /* 0x00001f0f0e0d7589 */ /* 0x002e2400000e0000 */
[----:B0-----:R-:W-:-:S04]  /*0ae0*/  IMAD.IADD R13, R13, 0x1, R16 ;  /* 0x000000010d0d7824 */ /* 0x001fc800078e0210 */
[----:B------:R-:W-:-:S05]  /*0af0*/  IMAD R12, R13, 0x4, R8 ;  /* 0x000000040d0c7824 */ /* 0x000fca00078e0208 */
[----:B------:R1:W-:Y:S02]  /*0b00*/  STS [R12], R5 ;  /* 0x000000050c007388 */ /* 0x0003e40000000800 */
.L_x_13:
[----:B------:R-:W-:Y:S05]  /*0b10*/  BSYNC.RECONVERGENT B1 ;  /* 0x0000000000017941 */ /* 0x000fea0003800200 */
.L_x_12:
[----:B------:R-:W-:Y:S04]  /*0b20*/  BSSY.RECONVERGENT B1, `(.L_x_14) ;  /* 0x0000013000017945 */ /* 0x000fe80003800200 */
[----:B------:R-:W-:Y:S05]  /*0b30*/  @P1 BRA `(.L_x_15) ;  /* 0x0000000000441947 */ /* 0x000fea0003800000 */
[----:B------:R-:W2:Y:S01]  /*0b40*/  S2R R14, SR_LANEID ;  /* 0x00000000000e7919 */ /* 0x000ea20000000000 */
[----:B------:R-:W3:Y:S01]  /*0b50*/  S2UR UR5, SR_CgaCtaId ;  /* 0x00000000000579c3 */ /* 0x000ee20000008800 */
[----:B------:R-:W-:Y:S01]  /*0b60*/  VOTEU.ANY UR6, UPT, PT ;  /* 0x0000000000067886 */ /* 0x000fe200038e0100 */
[----:B------:R-:W-:Y:S01]  /*0b70*/  UMOV UR4, 0x400 ;  /* 0x0000040000047882 */ /* 0x000fe20000000000 */
[----:B0-----:R-:W2:Y:S01]  /*0b80*/  FLO.U32 R13, UR6 ;  /* 0x00000006000d7d00 */ /* 0x001ea200080e0000 */
[----:B------:R-:W-:-:S07]  /*0b90*/  UIADD3 UR4, UPT, UPT, UR4, 0xfa0, URZ ;  /* 0x00000fa004047890 */ /* 0x000fce000fffe0ff */
[----:B-1----:R-:W0:Y:S01]  /*0ba0*/  POPC R12, UR6 ;  /* 0x00000006000c7d09 */ /* 0x002e220008000000 */
[----:B---3--:R-:W-:Y:S01]  /*0bb0*/  ULEA UR4, UR5, UR4, 0x18 ;  /* 0x0000000405047291 */ /* 0x008fe2000f8ec0ff */
[----:B--2---:R-:W-:Y:S02]  /*0bc0*/  ISETP.EQ.U32.AND P0, PT, R13, R14, PT ;  /* 0x0000000e0d00720c */ /* 0x004fe40003f02070 */
[----:B------:R-:W1:Y:S11]  /*0bd0*/  S2R R14, SR_LTMASK ;  /* 0x00000000000e7919 */ /* 0x000e760000003900 */
[----:B0-----:R-:W0:Y:S01]  /*0be0*/  @P0 ATOMS.ADD R12, [UR4], R12 ;  /* 0x0000000cff0c098c */ /* 0x001e220008000004 */
[----:B-1----:R-:W-:-:S03]  /*0bf0*/  LOP3.LUT R14, R14, UR6, RZ, 0xc0, !PT ;  /* 0x000000060e0e7c12 */ /* 0x002fc6000f8ec0ff */
[----:B0-----:R-:W0:Y:S03]  /*0c00*/  SHFL.IDX PT, R5, R12, R13, 0x1f ;  /* 0x00001f0d0c057589 */ /* 0x001e2600000e0000 */
[----:B------:R-:W0:Y:S02]  /*0c10*/  POPC R14, R14 ;  /* 0x0000000e000e7309 */ /* 0x000e240000000000 */
[----:B0-----:R-:W-:-:S04]  /*0c20*/  IMAD.IADD R5, R5, 0x1, R14 ;  /* 0x0000000105057824 */ /* 0x001fc800078e020e */
[----:B------:R-:W-:-:S05]  /*0c30*/  IMAD R5, R5, 0x4, R8 ;  /* 0x0000000405057824 */ /* 0x000fca00078e0208 */
[----:B------:R2:W-:Y:S02]  /*0c40*/  STS [R5], R10 ;  /* 0x0000000a05007388 */ /* 0x0005e40000000800 */
.L_x_15:
[----:B------:R-:W-:Y:S05]  /*0c50*/  BSYNC.RECONVERGENT B1 ;  /* 0x0000000000017941 */ /* 0x000fea0003800200 */
.L_x_14:
[----:B------:R-:W-:Y:S04]  /*0c60*/  BSSY.RECONVERGENT B1, `(.L_x_16) ;  /* 0x0000013000017945 */ /* 0x000fe80003800200 */
[----:B------:R-:W-:Y:S05]  /*0c70*/  @P2 BRA `(.L_x_17) ;  /* 0x0000000000442947 */ /* 0x000fea0003800000 */
[----:B--2---:R-:W2:Y:S01]  /*0c80*/  S2R R10, SR_LANEID ;  /* 0x00000000000a7919 */ /* 0x004ea20000000000 */
[----:B------:R-:W3:Y:S01]  /*0c90*/  S2UR UR5, SR_CgaCtaId ;  /* 0x00000000000579c3 */ /* 0x000ee20000008800 */
[----:B------:R-:W-:Y:S01]  /*0ca0*/  VOTEU.ANY UR6, UPT, PT ;  /* 0x0000000000067886 */ /* 0x000fe200038e0100 */
[----:B------:R-:W-:Y:S01]  /*0cb0*/  UMOV UR4, 0x400 ;  /* 0x0000040000047882 */ /* 0x000fe20000000000 */
[----:B0-----:R-:W2:Y:S01]  /*0cc0*/  FLO.U32 R13, UR6 ;  /* 0x00000006000d7d00 */ /* 0x001ea200080e0000 */
[----:B------:R-:W-:Y:S01]  /*0cd0*/  UIADD3 UR4, UPT, UPT, UR4, 0xfa0, URZ ;  /* 0x00000fa004047890 */ /* 0x000fe2000fffe0ff */
[----:B------:R-:W0:Y:S06]  /*0ce0*/  S2R R14, SR_LTMASK ;  /* 0x00000000000e7919 */ /* 0x000e2c0000003900 */
[----:B-1----:R-:W1:Y:S01]  /*0cf0*/  POPC R12, UR6 ;  /* 0x00000006000c7d09 */ /* 0x002e620008000000 */
[----:B---3--:R-:W-:Y:S01]  /*0d00*/  ULEA UR4, UR5, UR4, 0x18 ;  /* 0x0000000405047291 */ /* 0x008fe2000f8ec0ff */
[----:B--2---:R-:W-:-:S02]  /*0d10*/  ISETP.EQ.U32.AND P0, PT, R13, R10, PT ;  /* 0x0000000a0d00720c */ /* 0x004fc40003f02070 */
[----:B0-----:R-:W-:-:S06]  /*0d20*/  LOP3.LUT R14, R14, UR6, RZ, 0xc0, !PT ;  /* 0x000000060e0e7c12 */ /* 0x001fcc000f8ec0ff */
[----:B------:R-:W0:Y:S05]  /*0d30*/  POPC R14, R14 ;  /* 0x0000000e000e7309 */ /* 0x000e2a0000000000 */
[----:B-1----:R-:W1:Y:S04]  /*0d40*/  @P0 ATOMS.ADD R12, [UR4], R12 ;  /* 0x0000000cff0c098c */ /* 0x002e680008000004 */
[----:B-1----:R-:W0:Y:S02]  /*0d50*/  SHFL.IDX PT, R5, R12, R13, 0x1f ;  /* 0x00001f0d0c057589 */ /* 0x002e2400000e0000 */
[----:B0-----:R-:W-:-:S04]  /*0d60*/  IMAD.IADD R5, R5, 0x1, R14 ;  /* 0x0000000105057824 */ /* 0x001fc800078e020e */
[----:B------:R-:W-:-:S05]  /*0d70*/  IMAD R10, R5, 0x4, R8 ;  /* 0x00000004050a7824 */ /* 0x000fca00078e0208 */
[----:B------:R3:W-:Y:S02]  /*0d80*/  STS [R10], R11 ;  /* 0x0000000b0a007388 */ /* 0x0007e40000000800 */
.L_x_17:
[----:B------:R-:W-:Y:S05]  /*0d90*/  BSYNC.RECONVERGENT B1 ;  /* 0x0000000000017941 */ /* 0x000fea0003800200 */
.L_x_16:
[----:B-12---:R-:W-:-:S05]  /*0da0*/  IMAD.IADD R5, R9, 0x1, R0 ;  /* 0x0000000109057824 */ /* 0x006fca00078e0200 */
[----:B------:R-:W-:-:S04]  /*0db0*/  ISETP.GE.U32.AND P0, PT, R5, UR16, PT ;  /* 0x0000001005007c0c */ /* 0x000fc8000bf06070 */
[----:B------:R-:W-:-:S13]  /*0dc0*/  ISETP.GE.AND.EX P0, PT, RZ, UR17, PT, P0 ;  /* 0x00000011ff007c0c */ /* 0x000fda000bf06300 */
[----:B------:R-:W-:Y:S05]  /*0dd0*/  @!P0 BRA `(.L_x_18) ;  /* 0xfffffff800508947 */ /* 0x000fea000383ffff */
.L_x_1:
[----:B------:R-:W-:Y:S05]  /*0de0*/  BSYNC.RECONVERGENT B0 ;  /* 0x0000000000007941 */ /* 0x000fea0003800200 */
.L_x_0:
[----:B------:R-:W1:Y:S08]  /*0df0*/  S2UR UR5, SR_CgaCtaId ;  /* 0x00000000000579c3 */ /* 0x000e700000008800 */
[----:B------:R-:W-:Y:S01]  /*0e00*/  BAR.SYNC.DEFER_BLOCKING 0x0 ;  /* 0x0000000000007b1d */ /* 0x000fe20000010000 */
[----:B0-----:R-:W-:-:S05]  /*0e10*/  IMAD.MOV.U32 R5, RZ, RZ, R3 ;  /* 0x000000ffff057224 */ /* 0x001fca00078e0003 */
[----:B------:R-:W-:Y:S02]  /*0e20*/  UMOV UR4, 0x400 ;  /* 0x0000040000047882 */ /* 0x000fe40000000000 */
[----:B-1----:R-:W-:-:S03]  /*0e30*/  ULEA UR5, UR5, UR4, 0x18 ;  /* 0x0000000405057291 */ /* 0x002fc6000f8ec0ff */
[----:B------:R-:W-:-:S09]  /*0e40*/  UMOV UR4, URZ ;  /* 0x000000ff00047c82 */ /* 0x000fd20008000000 */
.L_x_25:
[----:B------:R-:W-:Y:S01]  /*0e50*/  ULOP3.LUT UR6, UR4, 0x1, URZ, 0xc0, !UPT ;  /* 0x0000000104067892 */ /* 0x000fe2000f8ec0ff */
[----:B------:R-:W-:Y:S01]  /*0e60*/  BSSY.RECONVERGENT B0, `(.L_x_19) ;  /* 0x0000026000007945 */ /* 0x000fe20003800200 */
[----:B------:R-:W-:Y:S02]  /*0e70*/  UIADD3 UR4, UPT, UPT, UR4, 0x1, URZ ;  /* 0x0000000104047890 */ /* 0x000fe4000fffe0ff */
[----:B------:R-:W-:Y:S02]  /*0e80*/  UISETP.NE.U32.AND UP0, UPT, UR6, 0x1, UPT ;  /* 0x000000010600788c */ /* 0x000fe4000bf05070 */
[----:B------:R-:W-:-:S07]  /*0e90*/  UISETP.NE.AND UP1, UPT, UR4, 0x3e8, UPT ;  /* 0x000003e80400788c */ /* 0x000fce000bf25270 */
[----:B------:R-:W-:Y:S05]  /*0ea0*/  BRA.U UP0, `(.L_x_20) ;  /* 0x0000000100487547 */ /* 0x000fea000b800000 */
[----:B------:R-:W-:-:S04]  /*0eb0*/  LOP3.LUT R4, R5, 0x1, RZ, 0xc0, !PT ;  /* 0x0000000105047812 */ /* 0x000fc800078ec0ff */
[----:B------:R-:W-:-:S04]  /*0ec0*/  ISETP.NE.U32.AND P0, PT, R4, 0x1, PT ;  /* 0x000000010400780c */ /* 0x000fc80003f05070 */
[----:B------:R-:W-:-:S13]  /*0ed0*/  ISETP.GT.OR P0, PT, R5, 0x3e6, P0 ;  /* 0x000003e60500780c */ /* 0x000fda0000704670 */
[----:B------:R-:W-:Y:S05]  /*0ee0*/  @P0 BRA `(.L_x_21) ;  /* 0x0000000000740947 */ /* 0x000fea0003800000 */
[----:B------:R-:W-:Y:S01]  /*0ef0*/  BSSY.RECONVERGENT B1, `(.L_x_22) ;  /* 0x000000c000017945 */ /* 0x000fe20003800200 */
.L_x_23:
[----:B------:R-:W-:Y:S02]  /*0f00*/  LEA R6, R5, UR5, 0x2 ;  /* 0x0000000505067c11 */ /* 0x000fe4000f8e10ff */
[----:B------:R-:W-:-:S03]  /*0f10*/  IADD3 R5, PT, PT, R0, R5, RZ ;  /* 0x0000000500057210 */ /* 0x000fc60007ffe0ff */
[----:B------:R-:W-:Y:S01]  /*0f20*/  LDS R7, [R6] ;  /* 0x0000000006077984 */ /* 0x000fe20000000800 */
[C---:B------:R-:W-:Y:S02]  /*0f30*/  LOP3.LUT R4, R5.reuse, 0x1, RZ, 0xc0, !PT ;  /* 0x0000000105047812 */ /* 0x040fe400078ec0ff */
[----:B------:R-:W-:Y:S01]  /*0f40*/  ISETP.LT.AND P1, PT, R5, 0x3e7, PT ;  /* 0x000003e70500780c */ /* 0x000fe20003f21270 */
[----:B------:R-:W0:Y:S02]  /*0f50*/  LDS R8, [R6+0x4] ;  /* 0x0000040006087984 */ /* 0x000e240000000800 */
[----:B0-----:R-:W-:-:S13]  /*0f60*/  FSETP.GT.AND P0, PT, R7, R8, PT ;  /* 0x000000080700720b */ /* 0x001fda0003f04000 */
[----:B------:R0:W-:Y:S04]  /*0f70*/  @P0 STS [R6], R8 ;  /* 0x0000000806000388 */ /* 0x0001e80000000800 */
[----:B------:R0:W-:Y:S01]  /*0f80*/  @P0 STS [R6+0x4], R7 ;  /* 0x0000040706000388 */ /* 0x0001e20000000800 */
[----:B------:R-:W-:-:S13]  /*0f90*/  ISETP.NE.U32.AND P0, PT, R4, 0x1, PT ;  /* 0x000000010400780c */ /* 0x000fda0003f05070 */
[----:B0-----:R-:W-:Y:S05]  /*0fa0*/  @!P0 BRA P1, `(.L_x_23) ;  /* 0xfffffffc00d48947 */ /* 0x001fea000083ffff */
[----:B------:R-:W-:Y:S05]  /*0fb0*/  BSYNC.RECONVERGENT B1 ;  /* 0x0000000000017941 */ /* 0x000fea0003800200 */
.L_x_22:
[----:B------:R-:W-:Y:S05]  /*0fc0*/  BRA `(.L_x_21) ;  /* 0x00000000003c7947 */ /* 0x000fea0003800000 */
.L_x_20:
[----:B------:R-:W-:-:S04]  /*0fd0*/  LOP3.LUT R4, R5, 0x1, RZ, 0xc0, !PT ;  /* 0x0000000105047812 */ /* 0x000fc800078ec0ff */
[----:B------:R-:W-:-:S04]  /*0fe0*/  ISETP.NE.U32.AND P0, PT, R4, 0x1, PT ;  /* 0x000000010400780c */ /* 0x000fc80003f05070 */
[----:B------:R-:W-:-:S13]  /*0ff0*/  ISETP.GT.OR P0, PT, R5, 0x3e7, !P0 ;  /* 0x000003e70500780c */ /* 0x000fda0004704670 */
[----:B------:R-:W-:Y:S05]  /*1000*/  @P0 BRA `(.L_x_21) ;  /* 0x00000000002c0947 */ /* 0x000fea0003800000 */
.L_x_24:
[----:B------:R-:W-:Y:S01]  /*1010*/  LEA R6, R5, UR5, 0x2 ;  /* 0x0000000505067c11 */ /* 0x000fe2000f8e10ff */
[----:B------:R-:W-:-:S04]  /*1020*/  IMAD.IADD R5, R0, 0x1, R5 ;  /* 0x0000000100057824 */ /* 0x000fc800078e0205 */
        /* <DEDUP_REMOVED lines=8> */
[----:B0-----:R-:W-:Y:S05]  /*10b0*/  @P0 BRA P1, `(.L_x_24) ;  /* 0xfffffffc00d40947 */ /* 0x001fea000083ffff */
.L_x_21:
[----:B------:R-:W-:Y:S05]  /*10c0*/  BSYNC.RECONVERGENT B0 ;  /* 0x0000000000007941 */ /* 0x000fea0003800200 */
.L_x_19:
[----:B------:R-:W-:Y:S05]  /*10d0*/  BRA.U UP1, `(.L_x_25) ;  /* 0xfffffffd015c7547 */ /* 0x000fea000b83ffff */
[----:B------:R-:W-:-:S13]  /*10e0*/  ISETP.GT.U32.AND P0, PT, R3, 0x3e7, PT ;  /* 0x000003e70300780c */ /* 0x000fda0003f04070 */
[----:B------:R-:W-:Y:S05]  /*10f0*/  @P0 EXIT ;  /* 0x000000000000094d */ /* 0x000fea0003800000 */
[----:B------:R-:W0:Y:S01]  /*1100*/  I2F.U32.RP R9, R0 ;  /* 0x0000000000097306 */ /* 0x000e220000209000 */
[----:B------:R-:W-:Y:S01]  /*1110*/  IMAD.IADD R6, R3, 0x1, R0 ;  /* 0x0000000103067824 */ /* 0x000fe200078e0200 */
[----:B------:R-:W-:Y:S01]  /*1120*/  ISETP.NE.U32.AND P2, PT, R0, RZ, PT ;  /* 0x000000ff0000720c */ /* 0x000fe20003f45070 */
[----:B------:R-:W-:Y:S03]  /*1130*/  BSSY.RECONVERGENT B0, `(.L_x_26) ;  /* 0x0000029000007945 */ /* 0x000fe60003800200 */
[C---:B------:R-:W-:Y:S02]  /*1140*/  ISETP.GE.U32.AND P0, PT, R6.reuse, 0x3e8, PT ;  /* 0x000003e80600780c */ /* 0x040fe40003f06070 */
[----:B------:R-:W-:Y:S02]  /*1150*/  VIMNMX.U32 R7, PT, PT, R6, 0x3e8, !PT ;  /* 0x000003e806077848 */ /* 0x000fe40007fe0000 */
[----:B------:R-:W-:-:S04]  /*1160*/  SEL R8, RZ, 0x1, P0 ;  /* 0x00000001ff087807 */ /* 0x000fc80000000000 */
[----:B------:R-:W-:Y:S01]  /*1170*/  IADD3 R7, PT, PT, R7, -R6, -R8 ;  /* 0x8000000607077210 */ /* 0x000fe20007ffe808 */
[----:B0-----:R-:W0:Y:S02]  /*1180*/  MUFU.RCP R9, R9 ;  /* 0x0000000900097308 */ /* 0x001e240000001000 */
[----:B0-----:R-:W-:-:S06]  /*1190*/  VIADD R4, R9, 0xffffffe ;  /* 0x0ffffffe09047836 */ /* 0x001fcc0000000000 */
[----:B------:R0:W3:Y:S02]  /*11a0*/  F2I.FTZ.U32.TRUNC.NTZ R5, R4 ;  /* 0x0000000400057305 */ /* 0x0000e4000021f000 */
[----:B0-----:R-:W-:Y:S02]  /*11b0*/  IMAD.MOV.U32 R4, RZ, RZ, RZ ;  /* 0x000000ffff047224 */ /* 0x001fe400078e00ff */
[----:B---3--:R-:W-:-:S04]  /*11c0*/  IMAD.MOV R11, RZ, RZ, -R5 ;  /* 0x000000ffff0b7224 */ /* 0x008fc800078e0a05 */
[----:B------:R-:W-:-:S04]  /*11d0*/  IMAD R11, R11, R0, RZ ;  /* 0x000000000b0b7224 */ /* 0x000fc800078e02ff */
[----:B------:R-:W-:-:S06]  /*11e0*/  IMAD.HI.U32 R10, R5, R11, R4 ;  /* 0x0000000b050a7227 */ /* 0x000fcc00078e0004 */
[----:B------:R-:W-:-:S04]  /*11f0*/  IMAD.HI.U32 R5, R10, R7, RZ ;  /* 0x000000070a057227 */ /* 0x000fc800078e00ff */
[----:B------:R-:W-:-:S04]  /*1200*/  IMAD.MOV R4, RZ, RZ, -R5 ;  /* 0x000000ffff047224 */ /* 0x000fc800078e0a05 */
[----:B------:R-:W-:-:S05]  /*1210*/  IMAD R7, R0, R4, R7 ;  /* 0x0000000400077224 */ /* 0x000fca00078e0207 */
[----:B------:R-:W-:-:S13]  /*1220*/  ISETP.GE.U32.AND P0, PT, R7, R0, PT ;  /* 0x000000000700720c */ /* 0x000fda0003f06070 */
[----:B------:R-:W-:Y:S02]  /*1230*/  @P0 IMAD.IADD R7, R7, 0x1, -R0 ;  /* 0x0000000107070824 */ /* 0x000fe400078e0a00 */
[----:B------:R-:W-:-:S03]  /*1240*/  @P0 VIADD R5, R5, 0x1 ;  /* 0x0000000105050836 */ /* 0x000fc60000000000 */
[----:B------:R-:W-:-:S13]  /*1250*/  ISETP.GE.U32.AND P1, PT, R7, R0, PT ;  /* 0x000000000700720c */ /* 0x000fda0003f26070 */
[----:B------:R-:W-:Y:S01]  /*1260*/  @P1 VIADD R5, R5, 0x1 ;  /* 0x0000000105051836 */ /* 0x000fe20000000000 */
[----:B------:R-:W-:-:S05]  /*1270*/  @!P2 LOP3.LUT R5, RZ, R0, RZ, 0x33, !PT ;  /* 0x00000000ff05a212 */ /* 0x000fca00078e33ff */
[----:B------:R-:W-:-:S05]  /*1280*/  IMAD.IADD R4, R8, 0x1, R5 ;  /* 0x0000000108047824 */ /* 0x000fca00078e0205 */
[C---:B------:R-:W-:Y:S02]  /*1290*/  LOP3.LUT R5, R4.reuse, 0x3, RZ, 0xc0, !PT ;  /* 0x0000000304057812 */ /* 0x040fe400078ec0ff */
[----:B------:R-:W-:Y:S02]  /*12a0*/  ISETP.GE.U32.AND P1, PT, R4, 0x3, PT ;  /* 0x000000030400780c */ /* 0x000fe40003f26070 */
[----:B------:R-:W-:-:S13]  /*12b0*/  ISETP.NE.AND P0, PT, R5, 0x3, PT ;  /* 0x000000030500780c */ /* 0x000fda0003f05270 */
[----:B------:R-:W-:Y:S05]  /*12c0*/  @!P0 BRA `(.L_x_27) ;  /* 0x00000000003c8947 */ /* 0x000fea0003800000 */
[----:B------:R-:W0:Y:S01]  /*12d0*/  LDC.64 R6, c[0x0][0x390] ;  /* 0x0000e400ff067b82 */ /* 0x000e220000000a00 */
[----:B------:R-:W-:Y:S01]  /*12e0*/  VIADD R4, R4, 0x1 ;  /* 0x0000000104047836 */ /* 0x000fe20000000000 */
[----:B------:R-:W-:Y:S01]  /*12f0*/  LEA R11, R3, UR5, 0x2 ;  /* 0x00000005030b7c11 */ /* 0x000fe2000f8e10ff */
[----:B------:R-:W-:-:S03]  /*1300*/  IMAD R9, R2, 0x3e8, R3 ;  /* 0x000003e802097824 */ /* 0x000fc600078e0203 */
[----:B------:R-:W-:-:S05]  /*1310*/  LOP3.LUT R4, R4, 0x3, RZ, 0xc0, !PT ;  /* 0x0000000304047812 */ /* 0x000fca00078ec0ff */
[----:B------:R-:W-:Y:S02]  /*1320*/  IMAD R3, R4, R0, R3 ;  /* 0x0000000004037224 */ /* 0x000fe400078e0203 */
[----:B------:R-:W-:-:S07]  /*1330*/  IMAD.MOV R8, RZ, RZ, -R4 ;  /* 0x000000ffff087224 */ /* 0x000fce00078e0a04 */
.L_x_28:
[----:B-1----:R1:W2:Y:S01]  /*1340*/  LDS R13, [R11] ;  /* 0x000000000b0d7984 */ /* 0x0022a20000000800 */
[----:B0-----:R-:W-:Y:S01]  /*1350*/  IMAD.WIDE.U32 R4, R9, 0x4, R6 ;  /* 0x0000000409047825 */ /* 0x001fe200078e0006 */
[----:B------:R-:W-:-:S03]  /*1360*/  IADD3 R9, PT, PT, R0, R9, RZ ;  /* 0x0000000900097210 */ /* 0x000fc60007ffe0ff */
[----:B------:R-:W-:Y:S02]  /*1370*/  VIADD R8, R8, 0x1 ;  /* 0x0000000108087836 */ /* 0x000fe40000000000 */
[----:B-1----:R-:W-:-:S03]  /*1380*/  IMAD R11, R0, 0x4, R11 ;  /* 0x00000004000b7824 */ /* 0x002fc600078e020b */
[----:B------:R-:W-:Y:S01]  /*1390*/  ISETP.NE.AND P0, PT, R8, RZ, PT ;  /* 0x000000ff0800720c */ /* 0x000fe20003f05270 */
[----:B--2---:R1:W-:-:S12]  /*13a0*/  STG.E desc[UR8][R4.64], R13 ;  /* 0x0000000d04007986 */ /* 0x0043d8000c101908 */
[----:B------:R-:W-:Y:S05]  /*13b0*/  @P0 BRA `(.L_x_28) ;  /* 0xfffffffc00e00947 */ /* 0x000fea000383ffff */
.L_x_27:
[----:B------:R-:W-:Y:S05]  /*13c0*/  BSYNC.RECONVERGENT B0 ;  /* 0x0000000000007941 */ /* 0x000fea0003800200 */
.L_x_26:
[----:B------:R-:W-:Y:S05]  /*13d0*/  @!P1 EXIT ;  /* 0x000000000000994d */ /* 0x000fea0003800000 */
[----:B-1----:R-:W0:Y:S01]  /*13e0*/  LDC.64 R4, c[0x0][0x390] ;  /* 0x0000e400ff047b82 */ /* 0x002e220000000a00 */
[----:B------:R-:W-:Y:S01]  /*13f0*/  IMAD R15, R2, 0x3e8, R3 ;  /* 0x000003e8020f7824 */ /* 0x000fe200078e0203 */
[----:B------:R-:W-:-:S03]  /*1400*/  LEA R23, R3, UR5, 0x2 ;  /* 0x0000000503177c11 */ /* 0x000fc6000f8e10ff */
[----:B------:R-:W-:Y:S02]  /*1410*/  IMAD.IADD R17, R15, 0x1, R0 ;  /* 0x000000010f117824 */ /* 0x000fe400078e0200 */
[C-C-:B------:R-:W-:Y:S02]  /*1420*/  IMAD R19, R0.reuse, 0x2, R15.reuse ;  /* 0x0000000200137824 */ /* 0x140fe400078e020f */
[----:B------:R-:W-:-:S07]  /*1430*/  IMAD R21, R0, 0x3, R15 ;  /* 0x0000000300157824 */ /* 0x000fce00078e020f */
.L_x_29:
[C-C-:B------:R-:W-:Y:S01]  /*1440*/  IMAD R2, R0.reuse, 0x4, R23.reuse ;  /* 0x0000000400027824 */ /* 0x140fe200078e0217 */
[----:B-1----:R1:W2:Y:S01]  /*1450*/  LDS R25, [R23] ;  /* 0x0000000017197984 */ /* 0x0022a20000000800 */
[C-C-:B------:R-:W-:Y:S02]  /*1460*/  IMAD R14, R0.reuse, 0x8, R23.reuse ;  /* 0x00000008000e7824 */ /* 0x140fe400078e0217 */
[----:B------:R-:W-:Y:S01]  /*1470*/  IMAD R16, R0, 0xc, R23 ;  /* 0x0000000c00107824 */ /* 0x000fe200078e0217 */
[----:B------:R-:W3:Y:S01]  /*1480*/  LDS R27, [R2] ;  /* 0x00000000021b7984 */ /* 0x000ee20000000800 */
[----:B0-----:R-:W-:-:S03]  /*1490*/  IMAD.WIDE.U32 R6, R15, 0x4, R4 ;  /* 0x000000040f067825 */ /* 0x001fc600078e0004 */
[----:B------:R-:W0:Y:S01]  /*14a0*/  LDS R29, [R14] ;  /* 0x000000000e1d7984 */ /* 0x000e220000000800 */
[----:B------:R-:W-:-:S03]  /*14b0*/  IMAD.WIDE.U32 R8, R17, 0x4, R4 ;  /* 0x0000000411087825 */ /* 0x000fc600078e0004 */
[----:B------:R-:W4:Y:S01]  /*14c0*/  LDS R16, [R16] ;  /* 0x0000000010107984 */ /* 0x000f220000000800 */
[----:B------:R-:W-:-:S04]  /*14d0*/  IMAD.WIDE.U32 R10, R19, 0x4, R4 ;  /* 0x00000004130a7825 */ /* 0x000fc800078e0004 */
[----:B------:R-:W-:-:S04]  /*14e0*/  IMAD.WIDE.U32 R12, R21, 0x4, R4 ;  /* 0x00000004150c7825 */ /* 0x000fc800078e0004 */
[C---:B------:R-:W-:Y:S02]  /*14f0*/  IMAD R3, R0.reuse, 0x4, R3 ;  /* 0x0000000400037824 */ /* 0x040fe400078e0203 */
[C---:B------:R-:W-:Y:S02]  /*1500*/  IMAD R17, R0.reuse, 0x4, R17 ;  /* 0x0000000400117824 */ /* 0x040fe400078e0211 */
[C---:B------:R-:W-:Y:S01]  /*1510*/  IMAD R19, R0.reuse, 0x4, R19 ;  /* 0x0000000400137824 */ /* 0x040fe200078e0213 */
[----:B------:R-:W-:Y:S01]  /*1520*/  ISETP.GE.U32.AND P0, PT, R3, 0x3e8, PT ;  /* 0x000003e80300780c */ /* 0x000fe20003f06070 */
[C---:B------:R-:W-:Y:S02]  /*1530*/  IMAD R21, R0.reuse, 0x4, R21 ;  /* 0x0000000400157824 */ /* 0x040fe400078e0215 */
[C---:B------:R-:W-:Y:S02]  /*1540*/  IMAD R15, R0.reuse, 0x4, R15 ;  /* 0x00000004000f7824 */ /* 0x040fe400078e020f */
[----:B-1----:R-:W-:Y:S01]  /*1550*/  IMAD R23, R0, 0x10, R23 ;  /* 0x0000001000177824 */ /* 0x002fe200078e0217 */
[----:B--2---:R1:W-:Y:S04]  /*1560*/  STG.E desc[UR8][R6.64], R25 ;  /* 0x0000001906007986 */ /* 0x0043e8000c101908 */
[----:B---3--:R1:W-:Y:S04]  /*1570*/  STG.E desc[UR8][R8.64], R27 ;  /* 0x0000001b08007986 */ /* 0x0083e8000c101908 */
[----:B0-----:R1:W-:Y:S04]  /*1580*/  STG.E desc[UR8][R10.64], R29 ;  /* 0x0000001d0a007986 */ /* 0x0013e8000c101908 */
[----:B----4-:R1:W-:Y:S01]  /*1590*/  STG.E desc[UR8][R12.64], R16 ;  /* 0x000000100c007986 */ /* 0x0103e2000c101908 */
[----:B------:R-:W-:Y:S05]  /*15a0*/  @!P0 BRA `(.L_x_29) ;  /* 0xfffffffc00a48947 */ /* 0x000fea000383ffff */
[----:B------:R-:W-:Y:S05]  /*15b0*/  EXIT ;  /* 0x000000000000794d */ /* 0x000fea0003800000 */
        .weak           $__internal_0_$__cuda_sm20_div_u64
        .type           $__internal_0_$__cuda_sm20_div_u64,@function
        .size           $__internal_0_$__cuda_sm20_div_u64,(.L_x_31 - $__internal_0_$__cuda_sm20_div_u64)
$__internal_0_$__cuda_sm20_div_u64:
[----:B------:R-:W-:Y:S02]  /*15c0*/  IMAD.MOV.U32 R14, RZ, RZ, R0 ;  /* 0x000000ffff0e7224 */ /* 0x000fe400078e0000 */
[----:B------:R-:W-:-:S04]  /*15d0*/  IMAD.MOV.U32 R15, RZ, RZ, RZ ;  /* 0x000000ffff0f7224 */ /* 0x000fc800078e00ff */
[----:B------:R-:W0:Y:S08]  /*15e0*/  I2F.U64.RP R14, R14 ;  /* 0x0000000e000e7312 */ /* 0x000e300000309000 */
[----:B0-----:R-:W0:Y:S02]  /*15f0*/  MUFU.RCP R10, R14 ;  /* 0x0000000e000a7308 */ /* 0x001e240000001000 */
[----:B0-----:R-:W-:-:S06]  /*1600*/  IADD3 R10, PT, PT, R10, 0x1ffffffe, RZ ;  /* 0x1ffffffe0a0a7810 */ /* 0x001fcc0007ffe0ff */
[----:B------:R-:W0:Y:S02]  /*1610*/  F2I.U64.TRUNC R10, R10 ;  /* 0x0000000a000a7311 */ /* 0x000e24000020d800 */
[----:B0-----:R-:W-:-:S04]  /*1620*/  IMAD.WIDE.U32 R12, R10, R0, RZ ;  /* 0x000000000a0c7225 */ /* 0x001fc800078e00ff */
[----:B------:R-:W-:Y:S01]  /*1630*/  IMAD R13, R11, R0, R13 ;  /* 0x000000000b0d7224 */ /* 0x000fe200078e020d */
[----:B------:R-:W-:-:S05]  /*1640*/  IADD3 R17, P0, PT, RZ, -R12, RZ ;  /* 0x8000000cff117210 */ /* 0x000fca0007f1e0ff */
[----:B------:R-:W-:-:S04]  /*1650*/  IMAD.HI.U32 R12, R10, R17, RZ ;  /* 0x000000110a0c7227 */ /* 0x000fc800078e00ff */
[----:B------:R-:W-:Y:S02]  /*1660*/  IMAD.X R19, RZ, RZ, ~R13, P0 ;  /* 0x000000ffff137224 */ /* 0x000fe400000e0e0d */
[----:B------:R-:W-:Y:S02]  /*1670*/  IMAD.MOV.U32 R13, RZ, RZ, R10 ;  /* 0x000000ffff0d7224 */ /* 0x000fe400078e000a */
[-C--:B------:R-:W-:Y:S02]  /*1680*/  IMAD R15, R11, R19.reuse, RZ ;  /* 0x000000130b0f7224 */ /* 0x080fe400078e02ff */
[----:B------:R-:W-:-:S04]  /*1690*/  IMAD.WIDE.U32 R12, P0, R10, R19, R12 ;  /* 0x000000130a0c7225 */ /* 0x000fc8000780000c */
[----:B------:R-:W-:-:S04]  /*16a0*/  IMAD.HI.U32 R19, R11, R19, RZ ;  /* 0x000000130b137227 */ /* 0x000fc800078e00ff */
[----:B------:R-:W-:-:S05]  /*16b0*/  IMAD.HI.U32 R12, P1, R11, R17, R12 ;  /* 0x000000110b0c7227 */ /* 0x000fca000782000c */
[----:B------:R-:W-:Y:S01]  /*16c0*/  IADD3 R13, P2, PT, R15, R12, RZ ;  /* 0x0000000c0f0d7210 */ /* 0x000fe20007f5e0ff */
[----:B------:R-:W-:-:S04]  /*16d0*/  IMAD.X R12, R19, 0x1, R11, P0 ;  /* 0x00000001130c7824 */ /* 0x000fc800000e060b */
[----:B------:R-:W-:Y:S01]  /*16e0*/  IMAD.WIDE.U32 R10, R13, R0, RZ ;  /* 0x000000000d0a7225 */ /* 0x000fe200078e00ff */
[----:B------:R-:W-:Y:S02]  /*16f0*/  IADD3.X R15, PT, PT, RZ, RZ, R12, P2, P1 ;  /* 0x000000ffff0f7210 */ /* 0x000fe400017e240c */
[----:B------:R-:W-:-:S03]  /*1700*/  IADD3 R17, P0, PT, RZ, -R10, RZ ;  /* 0x8000000aff117210 */ /* 0x000fc60007f1e0ff */
[----:B------:R-:W-:Y:S02]  /*1710*/  IMAD R10, R15, R0, R11 ;  /* 0x000000000f0a7224 */ /* 0x000fe400078e020b */
[----:B------:R-:W-:-:S04]  /*1720*/  IMAD.HI.U32 R12, R13, R17, RZ ;  /* 0x000000110d0c7227 */ /* 0x000fc800078e00ff */
[----:B------:R-:W-:-:S04]  /*1730*/  IMAD.X R10, RZ, RZ, ~R10, P0 ;  /* 0x000000ffff0a7224 */ /* 0x000fc800000e0e0a */
[----:B------:R-:W-:-:S04]  /*1740*/  IMAD.WIDE.U32 R12, P0, R13, R10, R12 ;  /* 0x0000000a0d0c7225 */ /* 0x000fc8000780000c */
[C---:B------:R-:W-:Y:S02]  /*1750*/  IMAD R11, R15.reuse, R10, RZ ;  /* 0x0000000a0f0b7224 */ /* 0x040fe400078e02ff */
[----:B------:R-:W-:-:S04]  /*1760*/  IMAD.HI.U32 R12, P1, R15, R17, R12 ;  /* 0x000000110f0c7227 */ /* 0x000fc8000782000c */
[----:B------:R-:W-:Y:S01]  /*1770*/  IMAD.HI.U32 R10, R15, R10, RZ ;  /* 0x0000000a0f0a7227 */ /* 0x000fe200078e00ff */
[----:B------:R-:W-:-:S03]  /*1780*/  IADD3 R12, P2, PT, R11, R12, RZ ;  /* 0x0000000c0b0c7210 */ /* 0x000fc60007f5e0ff */
[----:B------:R-:W-:Y:S02]  /*1790*/  IMAD.X R15, R10, 0x1, R15, P0 ;  /* 0x000000010a0f7824 */ /* 0x000fe400000e060f */
[----:B------:R-:W-:-:S03]  /*17a0*/  IMAD.HI.U32 R10, R12, R7, RZ ;  /* 0x000000070c0a7227 */ /* 0x000fc600078e00ff */
[----:B------:R-:W-:Y:S01]  /*17b0*/  IADD3.X R14, PT, PT, RZ, RZ, R15, P2, P1 ;  /* 0x000000ffff0e7210 */ /* 0x000fe200017e240f */
[----:B------:R-:W-:Y:S02]  /*17c0*/  IMAD.MOV.U32 R11, RZ, RZ, RZ ;  /* 0x000000ffff0b7224 */ /* 0x000fe400078e00ff */
[----:B------:R-:W-:-:S04]  /*17d0*/  IMAD.WIDE.U32 R10, R12, R9, R10 ;  /* 0x000000090c0a7225 */ /* 0x000fc800078e000a */
[C---:B------:R-:W-:Y:S02]  /*17e0*/  IMAD R13, R14.reuse, R9, RZ ;  /* 0x000000090e0d7224 */ /* 0x040fe400078e02ff */
[----:B------:R-:W-:-:S04]  /*17f0*/  IMAD.HI.U32 R10, P0, R14, R7, R10 ;  /* 0x000000070e0a7227 */ /* 0x000fc8000780000a */
[----:B------:R-:W-:Y:S01]  /*1800*/  IMAD.HI.U32 R14, R14, R9, RZ ;  /* 0x000000090e0e7227 */ /* 0x000fe200078e00ff */
[----:B------:R-:W-:-:S03]  /*1810*/  IADD3 R13, P1, PT, R13, R10, RZ ;  /* 0x0000000a0d0d7210 */ /* 0x000fc60007f3e0ff */
[----:B------:R-:W-:-:S04]  /*1820*/  IMAD.X R10, RZ, RZ, R14, P0 ;  /* 0x000000ffff0a7224 */ /* 0x000fc800000e060e */
[----:B------:R-:W-:Y:S02]  /*1830*/  IMAD.X R15, RZ, RZ, R10, P1 ;  /* 0x000000ffff0f7224 */ /* 0x000fe400008e060a */
[----:B------:R-:W-:-:S04]  /*1840*/  IMAD.WIDE.U32 R10, R13, R0, RZ ;  /* 0x000000000d0a7225 */ /* 0x000fc800078e00ff */
[----:B------:R-:W-:Y:S01]  /*1850*/  IMAD R12, R15, R0, R11 ;  /* 0x000000000f0c7224 */ /* 0x000fe200078e020b */
[----:B------:R-:W-:-:S04]  /*1860*/  IADD3 R11, P0, PT, -R10, R7, RZ ;  /* 0x000000070a0b7210 */ /* 0x000fc80007f1e1ff */
[-C--:B------:R-:W-:Y:S01]  /*1870*/  IADD3 R7, P1, PT, -R0, R11.reuse, RZ ;  /* 0x0000000b00077210 */ /* 0x080fe20007f3e1ff */
[----:B------:R-:W-:Y:S01]  /*1880*/  IMAD.X R14, R9, 0x1, ~R12, P0 ;  /* 0x00000001090e7824 */ /* 0x000fe200000e0e0c */
[----:B------:R-:W-:Y:S02]  /*1890*/  ISETP.GE.U32.AND P0, PT, R11, R0, PT ;  /* 0x000000000b00720c */ /* 0x000fe40003f06070 */
[----:B------:R-:W-:Y:S02]  /*18a0*/  IADD3 R12, P2, PT, R13, 0x1, RZ ;  /* 0x000000010d0c7810 */ /* 0x000fe40007f5e0ff */
[C---:B------:R-:W-:Y:S02]  /*18b0*/  ISETP.GE.U32.AND.EX P0, PT, R14.reuse, RZ, PT, P0 ;  /* 0x000000ff0e00720c */ /* 0x040fe40003f06100 */
[----:B------:R-:W-:Y:S01]  /*18c0*/  IADD3.X R9, PT, PT, R14, -0x1, RZ, P1, !PT ;  /* 0xffffffff0e097810 */ /* 0x000fe20000ffe4ff */
[----:B------:R-:W-:Y:S01]  /*18d0*/  IMAD.X R10, RZ, RZ, R15, P2 ;  /* 0x000000ffff0a7224 */ /* 0x000fe200010e060f */
[----:B------:R-:W-:-:S02]  /*18e0*/  SEL R7, R7, R11, P0 ;  /* 0x0000000b07077207 */ /* 0x000fc40000000000 */
[----:B------:R-:W-:Y:S02]  /*18f0*/  SEL R12, R12, R13, P0 ;  /* 0x0000000d0c0c7207 */ /* 0x000fe40000000000 */
[----:B------:R-:W-:Y:S02]  /*1900*/  SEL R9, R9, R14, P0 ;  /* 0x0000000e09097207 */ /* 0x000fe40000000000 */
[----:B------:R-:W-:Y:S02]  /*1910*/  SEL R15, R10, R15, P0 ;  /* 0x0000000f0a0f7207 */ /* 0x000fe40000000000 */
[----:B------:R-:W-:Y:S02]  /*1920*/  ISETP.GE.U32.AND P0, PT, R7, R0, PT ;  /* 0x000000000700720c */ /* 0x000fe40003f06070 */
[----:B------:R-:W-:Y:S02]  /*1930*/  IADD3 R7, P2, PT, R12, 0x1, RZ ;  /* 0x000000010c077810 */ /* 0x000fe40007f5e0ff */
[----:B------:R-:W-:-:S02]  /*1940*/  ISETP.NE.U32.AND P1, PT, R0, RZ, PT ;  /* 0x000000ff0000720c */ /* 0x000fc40003f25070 */
[----:B------:R-:W-:Y:S01]  /*1950*/  ISETP.GE.U32.AND.EX P0, PT, R9, RZ, PT, P0 ;  /* 0x000000ff0900720c */ /* 0x000fe20003f06100 */
[----:B------:R-:W-:Y:S01]  /*1960*/  IMAD.X R10, RZ, RZ, R15, P2 ;  /* 0x000000ffff0a7224 */ /* 0x000fe200010e060f */
[----:B------:R-:W-:Y:S01]  /*1970*/  ISETP.NE.AND.EX P1, PT, RZ, RZ, PT, P1 ;  /* 0x000000ffff00720c */ /* 0x000fe20003f25310 */
[----:B------:R-:W-:Y:S01]  /*1980*/  IMAD.MOV.U32 R9, RZ, RZ, 0x0 ;  /* 0x00000000ff097424 */ /* 0x000fe200078e00ff */
[----:B------:R-:W-:Y:S02]  /*1990*/  SEL R7, R7, R12, P0 ;  /* 0x0000000c07077207 */ /* 0x000fe40000000000 */
[----:B------:R-:W-:Y:S02]  /*19a0*/  SEL R10, R10, R15, P0 ;  /* 0x0000000f0a0a7207 */ /* 0x000fe40000000000 */
[----:B------:R-:W-:Y:S02]  /*19b0*/  SEL R7, R7, 0xffffffff, P1 ;  /* 0xffffffff07077807 */ /* 0x000fe40000800000 */
[----:B------:R-:W-:Y:S01]  /*19c0*/  SEL R10, R10, 0xffffffff, P1 ;  /* 0xffffffff0a0a7807 */ /* 0x000fe20000800000 */
[----:B------:R-:W-:Y:S06]  /*19d0*/  RET.REL.NODEC R8 `(_Z16bucketSortKernelPflS_) ;  /* 0xffffffe408887950 */ /* 0x000fec0003c3ffff */
.L_x_30:
[----:B------:R-:W-:-:S00]  /*19e0*/  BRA `(.L_x_30) ;  /* 0xfffffffc00fc7947 */ /* 0x000fc0000383ffff */
[----:B------:R-:W-:-:S00]  /*19f0*/  NOP ;  /* 0x0000000000007918 */ /* 0x000fc00000000000 */
        /* <DEDUP_REMOVED lines=8> */
.L_x_31:


//--------------------- .nv.shared._Z16bucketSortKernelPflS_ --------------------------
	.section	.nv.shared._Z16bucketSortKernelPflS_,"aw",@nobits
	.sectionflags	@""
	.align	4
.nv.shared._Z16bucketSortKernelPflS_:
	.zero		5028


//--------------------- .nv.shared.reserved.0     --------------------------
	.section	.nv.shared.reserved.0,"aw",@nobits
	.weak		__nv_reservedSMEM_offset_0_alias
	.size		__nv_reservedSMEM_offset_0_alias, 0, 64
	.other		__nv_reservedSMEM_offset_0_alias,@"STO_CUDA_RESERVED_SHARED STV_DEFAULT"
__nv_reservedSMEM_offset_0_alias:
	.zero		0
	.zero		64


//--------------------- .nv.constant0._Z16bucketSortKernelPflS_ --------------------------
	.section	.nv.constant0._Z16bucketSortKernelPflS_,"a",@progbits
	.sectionflags	@""
	.align	4
.nv.constant0._Z16bucketSortKernelPflS_:
	.zero		920


//--------------------- SYMBOLS --------------------------

	.type		.nv.reservedSmem.offset0,@object
	.size		.nv.reservedSmem.offset0,0x4
	.type		.nv.reservedSmem.cap,@object
	.size		.nv.reservedSmem.cap,0x4
